//
// Generated by NVIDIA NVVM Compiler
//
// Compiler Build ID: CL-36424714
// Cuda compilation tools, release 13.0, V13.0.88
// Based on NVVM 20.0.0
//

.version 9.0
.target sm_100
.address_size 64

	// .globl	_Z26benchmark_gpu_flops_kerneliPdS_S_
// _ZZ26benchmark_gpu_flops_kerneliPdS_S_E6tile_A has been demoted
// _ZZ26benchmark_gpu_flops_kerneliPdS_S_E6tile_B has been demoted

.visible .entry _Z26benchmark_gpu_flops_kerneliPdS_S_(
	.param .u32 _Z26benchmark_gpu_flops_kerneliPdS_S__param_0,
	.param .u64 .ptr .align 1 _Z26benchmark_gpu_flops_kerneliPdS_S__param_1,
	.param .u64 .ptr .align 1 _Z26benchmark_gpu_flops_kerneliPdS_S__param_2,
	.param .u64 .ptr .align 1 _Z26benchmark_gpu_flops_kerneliPdS_S__param_3
)
{
	.reg .pred 	%p<10>;
	.reg .b32 	%r<90>;
	.reg .b64 	%rd<35>;
	.reg .b64 	%fd<367>;
	// demoted variable
	.shared .align 8 .b8 _ZZ26benchmark_gpu_flops_kerneliPdS_S_E6tile_A[2048];
	// demoted variable
	.shared .align 8 .b8 _ZZ26benchmark_gpu_flops_kerneliPdS_S_E6tile_B[2048];
	ld.param.u32 	%r40, [_Z26benchmark_gpu_flops_kerneliPdS_S__param_0];
	ld.param.u64 	%rd4, [_Z26benchmark_gpu_flops_kerneliPdS_S__param_1];
	ld.param.u64 	%rd6, [_Z26benchmark_gpu_flops_kerneliPdS_S__param_2];
	cvta.to.global.u64 	%rd1, %rd6;
	cvta.to.global.u64 	%rd2, %rd4;
	mov.u32 	%r1, %tid.x;
	mov.u32 	%r2, %tid.y;
	mov.u32 	%r41, %ctaid.x;
	mov.u32 	%r3, %ntid.x;
	mad.lo.s32 	%r4, %r41, %r3, %r1;
	mov.u32 	%r42, %ctaid.y;
	mov.u32 	%r43, %ntid.y;
	mad.lo.s32 	%r79, %r42, %r43, %r2;
	setp.ge.s32 	%p1, %r79, %r40;
	@%p1 bra 	$L__BB0_14;
	shl.b32 	%r44, %r2, 7;
	mov.u32 	%r45, _ZZ26benchmark_gpu_flops_kerneliPdS_S_E6tile_A;
	add.s32 	%r6, %r45, %r44;
	shl.b32 	%r46, %r1, 3;
	add.s32 	%r7, %r6, %r46;
	mov.u32 	%r47, _ZZ26benchmark_gpu_flops_kerneliPdS_S_E6tile_B;
	add.s32 	%r9, %r47, %r46;
	add.s32 	%r8, %r9, %r44;
	shl.b32 	%r10, %r40, 6;
	add.s64 	%rd3, %rd2, 256;
	mov.u32 	%r48, %nctaid.x;
	mul.lo.s32 	%r11, %r3, %r48;
$L__BB0_2:
	setp.ge.s32 	%p2, %r4, %r40;
	@%p2 bra 	$L__BB0_13;
	mul.lo.s32 	%r13, %r79, %r40;
	mov.u32 	%r80, %r4;
$L__BB0_4:
	setp.lt.u32 	%p3, %r40, 49;
	mov.f64 	%fd362, 0d0000000000000000;
	mov.b32 	%r88, 0;
	@%p3 bra 	$L__BB0_7;
	add.s32 	%r51, %r40, -1;
	shr.u32 	%r52, %r51, 4;
	add.s32 	%r53, %r52, 1;
	and.b32  	%r54, %r53, 536870908;
	neg.s32 	%r81, %r54;
	add.s32 	%r82, %r13, %r1;
	add.s32 	%r55, %r2, 16;
	mad.lo.s32 	%r86, %r40, %r55, %r80;
	add.s32 	%r56, %r2, 32;
	mad.lo.s32 	%r85, %r40, %r56, %r80;
	add.s32 	%r57, %r2, 48;
	mad.lo.s32 	%r84, %r40, %r57, %r80;
	mad.lo.s32 	%r83, %r2, %r40, %r80;
	mov.f64 	%fd362, 0d0000000000000000;
	mov.b32 	%r88, 0;
$L__BB0_6:
	.pragma "nounroll";
	mul.wide.s32 	%rd7, %r83, 8;
	add.s64 	%rd8, %rd1, %rd7;
	mul.wide.s32 	%rd9, %r82, 8;
	add.s64 	%rd10, %rd3, %rd9;
	ld.global.f64 	%fd13, [%rd10+-256];
	st.shared.f64 	[%r7], %fd13;
	ld.global.f64 	%fd14, [%rd8];
	st.shared.f64 	[%r8], %fd14;
	bar.sync 	0;
	ld.shared.f64 	%fd15, [%r6];
	ld.shared.f64 	%fd16, [%r9];
	fma.rn.f64 	%fd17, %fd15, %fd16, %fd362;
	ld.shared.f64 	%fd18, [%r6+8];
	ld.shared.f64 	%fd19, [%r9+128];
	fma.rn.f64 	%fd20, %fd18, %fd19, %fd17;
	ld.shared.f64 	%fd21, [%r6+16];
	ld.shared.f64 	%fd22, [%r9+256];
	fma.rn.f64 	%fd23, %fd21, %fd22, %fd20;
	ld.shared.f64 	%fd24, [%r6+24];
	ld.shared.f64 	%fd25, [%r9+384];
	fma.rn.f64 	%fd26, %fd24, %fd25, %fd23;
	ld.shared.f64 	%fd27, [%r6+32];
	ld.shared.f64 	%fd28, [%r9+512];
	fma.rn.f64 	%fd29, %fd27, %fd28, %fd26;
	ld.shared.f64 	%fd30, [%r6+40];
	ld.shared.f64 	%fd31, [%r9+640];
	fma.rn.f64 	%fd32, %fd30, %fd31, %fd29;
	ld.shared.f64 	%fd33, [%r6+48];
	ld.shared.f64 	%fd34, [%r9+768];
	fma.rn.f64 	%fd35, %fd33, %fd34, %fd32;
	ld.shared.f64 	%fd36, [%r6+56];
	ld.shared.f64 	%fd37, [%r9+896];
	fma.rn.f64 	%fd38, %fd36, %fd37, %fd35;
	ld.shared.f64 	%fd39, [%r6+64];
	ld.shared.f64 	%fd40, [%r9+1024];
	fma.rn.f64 	%fd41, %fd39, %fd40, %fd38;
	ld.shared.f64 	%fd42, [%r6+72];
	ld.shared.f64 	%fd43, [%r9+1152];
	fma.rn.f64 	%fd44, %fd42, %fd43, %fd41;
	ld.shared.f64 	%fd45, [%r6+80];
	ld.shared.f64 	%fd46, [%r9+1280];
	fma.rn.f64 	%fd47, %fd45, %fd46, %fd44;
	ld.shared.f64 	%fd48, [%r6+88];
	ld.shared.f64 	%fd49, [%r9+1408];
	fma.rn.f64 	%fd50, %fd48, %fd49, %fd47;
	ld.shared.f64 	%fd51, [%r6+96];
	ld.shared.f64 	%fd52, [%r9+1536];
	fma.rn.f64 	%fd53, %fd51, %fd52, %fd50;
	ld.shared.f64 	%fd54, [%r6+104];
	ld.shared.f64 	%fd55, [%r9+1664];
	fma.rn.f64 	%fd56, %fd54, %fd55, %fd53;
	ld.shared.f64 	%fd57, [%r6+112];
	ld.shared.f64 	%fd58, [%r9+1792];
	fma.rn.f64 	%fd59, %fd57, %fd58, %fd56;
	ld.shared.f64 	%fd60, [%r6+120];
	ld.shared.f64 	%fd61, [%r9+1920];
	fma.rn.f64 	%fd62, %fd60, %fd61, %fd59;
	bar.sync 	0;
	ld.global.f64 	%fd63, [%rd10+-128];
	st.shared.f64 	[%r7], %fd63;
	mul.wide.s32 	%rd11, %r86, 8;
	add.s64 	%rd12, %rd1, %rd11;
	ld.global.f64 	%fd64, [%rd12];
	st.shared.f64 	[%r8], %fd64;
	bar.sync 	0;
	ld.shared.f64 	%fd65, [%r6];
	ld.shared.f64 	%fd66, [%r9];
	fma.rn.f64 	%fd67, %fd65, %fd66, %fd62;
	ld.shared.f64 	%fd68, [%r6+8];
	ld.shared.f64 	%fd69, [%r9+128];
	fma.rn.f64 	%fd70, %fd68, %fd69, %fd67;
	ld.shared.f64 	%fd71, [%r6+16];
	ld.shared.f64 	%fd72, [%r9+256];
	fma.rn.f64 	%fd73, %fd71, %fd72, %fd70;
	ld.shared.f64 	%fd74, [%r6+24];
	ld.shared.f64 	%fd75, [%r9+384];
	fma.rn.f64 	%fd76, %fd74, %fd75, %fd73;
	ld.shared.f64 	%fd77, [%r6+32];
	ld.shared.f64 	%fd78, [%r9+512];
	fma.rn.f64 	%fd79, %fd77, %fd78, %fd76;
	ld.shared.f64 	%fd80, [%r6+40];
	ld.shared.f64 	%fd81, [%r9+640];
	fma.rn.f64 	%fd82, %fd80, %fd81, %fd79;
	ld.shared.f64 	%fd83, [%r6+48];
	ld.shared.f64 	%fd84, [%r9+768];
	fma.rn.f64 	%fd85, %fd83, %fd84, %fd82;
	ld.shared.f64 	%fd86, [%r6+56];
	ld.shared.f64 	%fd87, [%r9+896];
	fma.rn.f64 	%fd88, %fd86, %fd87, %fd85;
	ld.shared.f64 	%fd89, [%r6+64];
	ld.shared.f64 	%fd90, [%r9+1024];
	fma.rn.f64 	%fd91, %fd89, %fd90, %fd88;
	ld.shared.f64 	%fd92, [%r6+72];
	ld.shared.f64 	%fd93, [%r9+1152];
	fma.rn.f64 	%fd94, %fd92, %fd93, %fd91;
	ld.shared.f64 	%fd95, [%r6+80];
	ld.shared.f64 	%fd96, [%r9+1280];
	fma.rn.f64 	%fd97, %fd95, %fd96, %fd94;
	ld.shared.f64 	%fd98, [%r6+88];
	ld.shared.f64 	%fd99, [%r9+1408];
	fma.rn.f64 	%fd100, %fd98, %fd99, %fd97;
	ld.shared.f64 	%fd101, [%r6+96];
	ld.shared.f64 	%fd102, [%r9+1536];
	fma.rn.f64 	%fd103, %fd101, %fd102, %fd100;
	ld.shared.f64 	%fd104, [%r6+104];
	ld.shared.f64 	%fd105, [%r9+1664];
	fma.rn.f64 	%fd106, %fd104, %fd105, %fd103;
	ld.shared.f64 	%fd107, [%r6+112];
	ld.shared.f64 	%fd108, [%r9+1792];
	fma.rn.f64 	%fd109, %fd107, %fd108, %fd106;
	ld.shared.f64 	%fd110, [%r6+120];
	ld.shared.f64 	%fd111, [%r9+1920];
	fma.rn.f64 	%fd112, %fd110, %fd111, %fd109;
	bar.sync 	0;
	ld.global.f64 	%fd113, [%rd10];
	st.shared.f64 	[%r7], %fd113;
	mul.wide.s32 	%rd13, %r85, 8;
	add.s64 	%rd14, %rd1, %rd13;
	ld.global.f64 	%fd114, [%rd14];
	st.shared.f64 	[%r8], %fd114;
	bar.sync 	0;
	ld.shared.f64 	%fd115, [%r6];
	ld.shared.f64 	%fd116, [%r9];
	fma.rn.f64 	%fd117, %fd115, %fd116, %fd112;
	ld.shared.f64 	%fd118, [%r6+8];
	ld.shared.f64 	%fd119, [%r9+128];
	fma.rn.f64 	%fd120, %fd118, %fd119, %fd117;
	ld.shared.f64 	%fd121, [%r6+16];
	ld.shared.f64 	%fd122, [%r9+256];
	fma.rn.f64 	%fd123, %fd121, %fd122, %fd120;
	ld.shared.f64 	%fd124, [%r6+24];
	ld.shared.f64 	%fd125, [%r9+384];
	fma.rn.f64 	%fd126, %fd124, %fd125, %fd123;
	ld.shared.f64 	%fd127, [%r6+32];
	ld.shared.f64 	%fd128, [%r9+512];
	fma.rn.f64 	%fd129, %fd127, %fd128, %fd126;
	ld.shared.f64 	%fd130, [%r6+40];
	ld.shared.f64 	%fd131, [%r9+640];
	fma.rn.f64 	%fd132, %fd130, %fd131, %fd129;
	ld.shared.f64 	%fd133, [%r6+48];
	ld.shared.f64 	%fd134, [%r9+768];
	fma.rn.f64 	%fd135, %fd133, %fd134, %fd132;
	ld.shared.f64 	%fd136, [%r6+56];
	ld.shared.f64 	%fd137, [%r9+896];
	fma.rn.f64 	%fd138, %fd136, %fd137, %fd135;
	ld.shared.f64 	%fd139, [%r6+64];
	ld.shared.f64 	%fd140, [%r9+1024];
	fma.rn.f64 	%fd141, %fd139, %fd140, %fd138;
	ld.shared.f64 	%fd142, [%r6+72];
	ld.shared.f64 	%fd143, [%r9+1152];
	fma.rn.f64 	%fd144, %fd142, %fd143, %fd141;
	ld.shared.f64 	%fd145, [%r6+80];
	ld.shared.f64 	%fd146, [%r9+1280];
	fma.rn.f64 	%fd147, %fd145, %fd146, %fd144;
	ld.shared.f64 	%fd148, [%r6+88];
	ld.shared.f64 	%fd149, [%r9+1408];
	fma.rn.f64 	%fd150, %fd148, %fd149, %fd147;
	ld.shared.f64 	%fd151, [%r6+96];
	ld.shared.f64 	%fd152, [%r9+1536];
	fma.rn.f64 	%fd153, %fd151, %fd152, %fd150;
	ld.shared.f64 	%fd154, [%r6+104];
	ld.shared.f64 	%fd155, [%r9+1664];
	fma.rn.f64 	%fd156, %fd154, %fd155, %fd153;
	ld.shared.f64 	%fd157, [%r6+112];
	ld.shared.f64 	%fd158, [%r9+1792];
	fma.rn.f64 	%fd159, %fd157, %fd158, %fd156;
	ld.shared.f64 	%fd160, [%r6+120];
	ld.shared.f64 	%fd161, [%r9+1920];
	fma.rn.f64 	%fd162, %fd160, %fd161, %fd159;
	bar.sync 	0;
	ld.global.f64 	%fd163, [%rd10+128];
	st.shared.f64 	[%r7], %fd163;
	mul.wide.s32 	%rd15, %r84, 8;
	add.s64 	%rd16, %rd1, %rd15;
	ld.global.f64 	%fd164, [%rd16];
	st.shared.f64 	[%r8], %fd164;
	bar.sync 	0;
	ld.shared.f64 	%fd165, [%r6];
	ld.shared.f64 	%fd166, [%r9];
	fma.rn.f64 	%fd167, %fd165, %fd166, %fd162;
	ld.shared.f64 	%fd168, [%r6+8];
	ld.shared.f64 	%fd169, [%r9+128];
	fma.rn.f64 	%fd170, %fd168, %fd169, %fd167;
	ld.shared.f64 	%fd171, [%r6+16];
	ld.shared.f64 	%fd172, [%r9+256];
	fma.rn.f64 	%fd173, %fd171, %fd172, %fd170;
	ld.shared.f64 	%fd174, [%r6+24];
	ld.shared.f64 	%fd175, [%r9+384];
	fma.rn.f64 	%fd176, %fd174, %fd175, %fd173;
	ld.shared.f64 	%fd177, [%r6+32];
	ld.shared.f64 	%fd178, [%r9+512];
	fma.rn.f64 	%fd179, %fd177, %fd178, %fd176;
	ld.shared.f64 	%fd180, [%r6+40];
	ld.shared.f64 	%fd181, [%r9+640];
	fma.rn.f64 	%fd182, %fd180, %fd181, %fd179;
	ld.shared.f64 	%fd183, [%r6+48];
	ld.shared.f64 	%fd184, [%r9+768];
	fma.rn.f64 	%fd185, %fd183, %fd184, %fd182;
	ld.shared.f64 	%fd186, [%r6+56];
	ld.shared.f64 	%fd187, [%r9+896];
	fma.rn.f64 	%fd188, %fd186, %fd187, %fd185;
	ld.shared.f64 	%fd189, [%r6+64];
	ld.shared.f64 	%fd190, [%r9+1024];
	fma.rn.f64 	%fd191, %fd189, %fd190, %fd188;
	ld.shared.f64 	%fd192, [%r6+72];
	ld.shared.f64 	%fd193, [%r9+1152];
	fma.rn.f64 	%fd194, %fd192, %fd193, %fd191;
	ld.shared.f64 	%fd195, [%r6+80];
	ld.shared.f64 	%fd196, [%r9+1280];
	fma.rn.f64 	%fd197, %fd195, %fd196, %fd194;
	ld.shared.f64 	%fd198, [%r6+88];
	ld.shared.f64 	%fd199, [%r9+1408];
	fma.rn.f64 	%fd200, %fd198, %fd199, %fd197;
	ld.shared.f64 	%fd201, [%r6+96];
	ld.shared.f64 	%fd202, [%r9+1536];
	fma.rn.f64 	%fd203, %fd201, %fd202, %fd200;
	ld.shared.f64 	%fd204, [%r6+104];
	ld.shared.f64 	%fd205, [%r9+1664];
	fma.rn.f64 	%fd206, %fd204, %fd205, %fd203;
	ld.shared.f64 	%fd207, [%r6+112];
	ld.shared.f64 	%fd208, [%r9+1792];
	fma.rn.f64 	%fd209, %fd207, %fd208, %fd206;
	ld.shared.f64 	%fd210, [%r6+120];
	ld.shared.f64 	%fd211, [%r9+1920];
	fma.rn.f64 	%fd362, %fd210, %fd211, %fd209;
	bar.sync 	0;
	add.s32 	%r88, %r88, 64;
	add.s32 	%r86, %r86, %r10;
	add.s32 	%r85, %r85, %r10;
	add.s32 	%r84, %r84, %r10;
	add.s32 	%r83, %r83, %r10;
	add.s32 	%r82, %r82, 64;
	add.s32 	%r81, %r81, 4;
	setp.ne.s32 	%p4, %r81, 0;
	@%p4 bra 	$L__BB0_6;
$L__BB0_7:
	add.s32 	%r58, %r40, -1;
	shr.u32 	%r59, %r58, 4;
	add.s32 	%r60, %r59, 1;
	and.b32  	%r61, %r60, 3;
	setp.eq.s32 	%p5, %r61, 0;
	@%p5 bra 	$L__BB0_12;
	and.b32  	%r63, %r58, 48;
	setp.eq.s32 	%p6, %r63, 0;
	@%p6 bra 	$L__BB0_10;
	ld.param.u64 	%rd32, [_Z26benchmark_gpu_flops_kerneliPdS_S__param_1];
	add.s32 	%r64, %r13, %r1;
	add.s32 	%r65, %r64, %r88;
	cvta.to.global.u64 	%rd17, %rd32;
	mul.wide.s32 	%rd18, %r65, 8;
	add.s64 	%rd19, %rd17, %rd18;
	ld.global.f64 	%fd213, [%rd19];
	st.shared.f64 	[%r7], %fd213;
	add.s32 	%r66, %r88, %r2;
	mad.lo.s32 	%r67, %r66, %r40, %r80;
	mul.wide.s32 	%rd20, %r67, 8;
	add.s64 	%rd21, %rd1, %rd20;
	ld.global.f64 	%fd214, [%rd21];
	st.shared.f64 	[%r8], %fd214;
	bar.sync 	0;
	ld.shared.f64 	%fd215, [%r6];
	ld.shared.f64 	%fd216, [%r9];
	fma.rn.f64 	%fd217, %fd215, %fd216, %fd362;
	ld.shared.f64 	%fd218, [%r6+8];
	ld.shared.f64 	%fd219, [%r9+128];
	fma.rn.f64 	%fd220, %fd218, %fd219, %fd217;
	ld.shared.f64 	%fd221, [%r6+16];
	ld.shared.f64 	%fd222, [%r9+256];
	fma.rn.f64 	%fd223, %fd221, %fd222, %fd220;
	ld.shared.f64 	%fd224, [%r6+24];
	ld.shared.f64 	%fd225, [%r9+384];
	fma.rn.f64 	%fd226, %fd224, %fd225, %fd223;
	ld.shared.f64 	%fd227, [%r6+32];
	ld.shared.f64 	%fd228, [%r9+512];
	fma.rn.f64 	%fd229, %fd227, %fd228, %fd226;
	ld.shared.f64 	%fd230, [%r6+40];
	ld.shared.f64 	%fd231, [%r9+640];
	fma.rn.f64 	%fd232, %fd230, %fd231, %fd229;
	ld.shared.f64 	%fd233, [%r6+48];
	ld.shared.f64 	%fd234, [%r9+768];
	fma.rn.f64 	%fd235, %fd233, %fd234, %fd232;
	ld.shared.f64 	%fd236, [%r6+56];
	ld.shared.f64 	%fd237, [%r9+896];
	fma.rn.f64 	%fd238, %fd236, %fd237, %fd235;
	ld.shared.f64 	%fd239, [%r6+64];
	ld.shared.f64 	%fd240, [%r9+1024];
	fma.rn.f64 	%fd241, %fd239, %fd240, %fd238;
	ld.shared.f64 	%fd242, [%r6+72];
	ld.shared.f64 	%fd243, [%r9+1152];
	fma.rn.f64 	%fd244, %fd242, %fd243, %fd241;
	ld.shared.f64 	%fd245, [%r6+80];
	ld.shared.f64 	%fd246, [%r9+1280];
	fma.rn.f64 	%fd247, %fd245, %fd246, %fd244;
	ld.shared.f64 	%fd248, [%r6+88];
	ld.shared.f64 	%fd249, [%r9+1408];
	fma.rn.f64 	%fd250, %fd248, %fd249, %fd247;
	ld.shared.f64 	%fd251, [%r6+96];
	ld.shared.f64 	%fd252, [%r9+1536];
	fma.rn.f64 	%fd253, %fd251, %fd252, %fd250;
	ld.shared.f64 	%fd254, [%r6+104];
	ld.shared.f64 	%fd255, [%r9+1664];
	fma.rn.f64 	%fd256, %fd254, %fd255, %fd253;
	ld.shared.f64 	%fd257, [%r6+112];
	ld.shared.f64 	%fd258, [%r9+1792];
	fma.rn.f64 	%fd259, %fd257, %fd258, %fd256;
	ld.shared.f64 	%fd260, [%r6+120];
	ld.shared.f64 	%fd261, [%r9+1920];
	fma.rn.f64 	%fd262, %fd260, %fd261, %fd259;
	bar.sync 	0;
	ld.global.f64 	%fd263, [%rd19+128];
	st.shared.f64 	[%r7], %fd263;
	add.s32 	%r68, %r66, 16;
	mad.lo.s32 	%r69, %r68, %r40, %r80;
	mul.wide.s32 	%rd22, %r69, 8;
	add.s64 	%rd23, %rd1, %rd22;
	ld.global.f64 	%fd264, [%rd23];
	st.shared.f64 	[%r8], %fd264;
	bar.sync 	0;
	ld.shared.f64 	%fd265, [%r6];
	ld.shared.f64 	%fd266, [%r9];
	fma.rn.f64 	%fd267, %fd265, %fd266, %fd262;
	ld.shared.f64 	%fd268, [%r6+8];
	ld.shared.f64 	%fd269, [%r9+128];
	fma.rn.f64 	%fd270, %fd268, %fd269, %fd267;
	ld.shared.f64 	%fd271, [%r6+16];
	ld.shared.f64 	%fd272, [%r9+256];
	fma.rn.f64 	%fd273, %fd271, %fd272, %fd270;
	ld.shared.f64 	%fd274, [%r6+24];
	ld.shared.f64 	%fd275, [%r9+384];
	fma.rn.f64 	%fd276, %fd274, %fd275, %fd273;
	ld.shared.f64 	%fd277, [%r6+32];
	ld.shared.f64 	%fd278, [%r9+512];
	fma.rn.f64 	%fd279, %fd277, %fd278, %fd276;
	ld.shared.f64 	%fd280, [%r6+40];
	ld.shared.f64 	%fd281, [%r9+640];
	fma.rn.f64 	%fd282, %fd280, %fd281, %fd279;
	ld.shared.f64 	%fd283, [%r6+48];
	ld.shared.f64 	%fd284, [%r9+768];
	fma.rn.f64 	%fd285, %fd283, %fd284, %fd282;
	ld.shared.f64 	%fd286, [%r6+56];
	ld.shared.f64 	%fd287, [%r9+896];
	fma.rn.f64 	%fd288, %fd286, %fd287, %fd285;
	ld.shared.f64 	%fd289, [%r6+64];
	ld.shared.f64 	%fd290, [%r9+1024];
	fma.rn.f64 	%fd291, %fd289, %fd290, %fd288;
	ld.shared.f64 	%fd292, [%r6+72];
	ld.shared.f64 	%fd293, [%r9+1152];
	fma.rn.f64 	%fd294, %fd292, %fd293, %fd291;
	ld.shared.f64 	%fd295, [%r6+80];
	ld.shared.f64 	%fd296, [%r9+1280];
	fma.rn.f64 	%fd297, %fd295, %fd296, %fd294;
	ld.shared.f64 	%fd298, [%r6+88];
	ld.shared.f64 	%fd299, [%r9+1408];
	fma.rn.f64 	%fd300, %fd298, %fd299, %fd297;
	ld.shared.f64 	%fd301, [%r6+96];
	ld.shared.f64 	%fd302, [%r9+1536];
	fma.rn.f64 	%fd303, %fd301, %fd302, %fd300;
	ld.shared.f64 	%fd304, [%r6+104];
	ld.shared.f64 	%fd305, [%r9+1664];
	fma.rn.f64 	%fd306, %fd304, %fd305, %fd303;
	ld.shared.f64 	%fd307, [%r6+112];
	ld.shared.f64 	%fd308, [%r9+1792];
	fma.rn.f64 	%fd309, %fd307, %fd308, %fd306;
	ld.shared.f64 	%fd310, [%r6+120];
	ld.shared.f64 	%fd311, [%r9+1920];
	fma.rn.f64 	%fd362, %fd310, %fd311, %fd309;
	bar.sync 	0;
	add.s32 	%r88, %r88, 32;
$L__BB0_10:
	and.b32  	%r71, %r58, 16;
	setp.ne.s32 	%p7, %r71, 0;
	@%p7 bra 	$L__BB0_12;
	ld.param.u64 	%rd33, [_Z26benchmark_gpu_flops_kerneliPdS_S__param_1];
	add.s32 	%r72, %r13, %r1;
	add.s32 	%r73, %r72, %r88;
	cvta.to.global.u64 	%rd24, %rd33;
	mul.wide.s32 	%rd25, %r73, 8;
	add.s64 	%rd26, %rd24, %rd25;
	ld.global.f64 	%fd312, [%rd26];
	st.shared.f64 	[%r7], %fd312;
	add.s32 	%r74, %r88, %r2;
	mad.lo.s32 	%r75, %r74, %r40, %r80;
	mul.wide.s32 	%rd27, %r75, 8;
	add.s64 	%rd28, %rd1, %rd27;
	ld.global.f64 	%fd313, [%rd28];
	st.shared.f64 	[%r8], %fd313;
	bar.sync 	0;
	ld.shared.f64 	%fd314, [%r6];
	ld.shared.f64 	%fd315, [%r9];
	fma.rn.f64 	%fd316, %fd314, %fd315, %fd362;
	ld.shared.f64 	%fd317, [%r6+8];
	ld.shared.f64 	%fd318, [%r9+128];
	fma.rn.f64 	%fd319, %fd317, %fd318, %fd316;
	ld.shared.f64 	%fd320, [%r6+16];
	ld.shared.f64 	%fd321, [%r9+256];
	fma.rn.f64 	%fd322, %fd320, %fd321, %fd319;
	ld.shared.f64 	%fd323, [%r6+24];
	ld.shared.f64 	%fd324, [%r9+384];
	fma.rn.f64 	%fd325, %fd323, %fd324, %fd322;
	ld.shared.f64 	%fd326, [%r6+32];
	ld.shared.f64 	%fd327, [%r9+512];
	fma.rn.f64 	%fd328, %fd326, %fd327, %fd325;
	ld.shared.f64 	%fd329, [%r6+40];
	ld.shared.f64 	%fd330, [%r9+640];
	fma.rn.f64 	%fd331, %fd329, %fd330, %fd328;
	ld.shared.f64 	%fd332, [%r6+48];
	ld.shared.f64 	%fd333, [%r9+768];
	fma.rn.f64 	%fd334, %fd332, %fd333, %fd331;
	ld.shared.f64 	%fd335, [%r6+56];
	ld.shared.f64 	%fd336, [%r9+896];
	fma.rn.f64 	%fd337, %fd335, %fd336, %fd334;
	ld.shared.f64 	%fd338, [%r6+64];
	ld.shared.f64 	%fd339, [%r9+1024];
	fma.rn.f64 	%fd340, %fd338, %fd339, %fd337;
	ld.shared.f64 	%fd341, [%r6+72];
	ld.shared.f64 	%fd342, [%r9+1152];
	fma.rn.f64 	%fd343, %fd341, %fd342, %fd340;
	ld.shared.f64 	%fd344, [%r6+80];
	ld.shared.f64 	%fd345, [%r9+1280];
	fma.rn.f64 	%fd346, %fd344, %fd345, %fd343;
	ld.shared.f64 	%fd347, [%r6+88];
	ld.shared.f64 	%fd348, [%r9+1408];
	fma.rn.f64 	%fd349, %fd347, %fd348, %fd346;
	ld.shared.f64 	%fd350, [%r6+96];
	ld.shared.f64 	%fd351, [%r9+1536];
	fma.rn.f64 	%fd352, %fd350, %fd351, %fd349;
	ld.shared.f64 	%fd353, [%r6+104];
	ld.shared.f64 	%fd354, [%r9+1664];
	fma.rn.f64 	%fd355, %fd353, %fd354, %fd352;
	ld.shared.f64 	%fd356, [%r6+112];
	ld.shared.f64 	%fd357, [%r9+1792];
	fma.rn.f64 	%fd358, %fd356, %fd357, %fd355;
	ld.shared.f64 	%fd359, [%r6+120];
	ld.shared.f64 	%fd360, [%r9+1920];
	fma.rn.f64 	%fd362, %fd359, %fd360, %fd358;
	bar.sync 	0;
$L__BB0_12:
	ld.param.u64 	%rd34, [_Z26benchmark_gpu_flops_kerneliPdS_S__param_3];
	add.s32 	%r76, %r80, %r13;
	cvta.to.global.u64 	%rd29, %rd34;
	mul.wide.s32 	%rd30, %r76, 8;
	add.s64 	%rd31, %rd29, %rd30;
	st.global.f64 	[%rd31], %fd362;
	add.s32 	%r80, %r80, %r11;
	setp.lt.s32 	%p8, %r80, %r40;
	@%p8 bra 	$L__BB0_4;
$L__BB0_13:
	mov.u32 	%r77, %ntid.y;
	mov.u32 	%r78, %nctaid.y;
	mad.lo.s32 	%r79, %r77, %r78, %r79;
	setp.lt.s32 	%p9, %r79, %r40;
	@%p9 bra 	$L__BB0_2;
$L__BB0_14:
	ret;

}
	// .globl	_Z27benchmark_gpu_mem_bw_kerneliPdS_S_d
.visible .entry _Z27benchmark_gpu_mem_bw_kerneliPdS_S_d(
	.param .u32 _Z27benchmark_gpu_mem_bw_kerneliPdS_S_d_param_0,
	.param .u64 .ptr .align 1 _Z27benchmark_gpu_mem_bw_kerneliPdS_S_d_param_1,
	.param .u64 .ptr .align 1 _Z27benchmark_gpu_mem_bw_kerneliPdS_S_d_param_2,
	.param .u64 .ptr .align 1 _Z27benchmark_gpu_mem_bw_kerneliPdS_S_d_param_3,
	.param .f64 _Z27benchmark_gpu_mem_bw_kerneliPdS_S_d_param_4
)
{
	.reg .pred 	%p<7>;
	.reg .b32 	%r<31>;
	.reg .b64 	%rd<25>;
	.reg .b64 	%fd<17>;

	ld.param.u32 	%r12, [_Z27benchmark_gpu_mem_bw_kerneliPdS_S_d_param_0];
	ld.param.u64 	%rd4, [_Z27benchmark_gpu_mem_bw_kerneliPdS_S_d_param_1];
	ld.param.u64 	%rd5, [_Z27benchmark_gpu_mem_bw_kerneliPdS_S_d_param_2];
	ld.param.u64 	%rd6, [_Z27benchmark_gpu_mem_bw_kerneliPdS_S_d_param_3];
	ld.param.f64 	%fd1, [_Z27benchmark_gpu_mem_bw_kerneliPdS_S_d_param_4];
	cvta.to.global.u64 	%rd1, %rd4;
	cvta.to.global.u64 	%rd2, %rd6;
	cvta.to.global.u64 	%rd3, %rd5;
	mov.u32 	%r13, %ctaid.x;
	mov.u32 	%r14, %ntid.x;
	mov.u32 	%r15, %tid.x;
	mad.lo.s32 	%r29, %r13, %r14, %r15;
	mov.u32 	%r16, %nctaid.x;
	mul.lo.s32 	%r2, %r14, %r16;
	setp.ge.s32 	%p1, %r29, %r12;
	@%p1 bra 	$L__BB1_7;
	add.s32 	%r17, %r29, %r2;
	max.s32 	%r18, %r12, %r17;
	setp.lt.s32 	%p2, %r17, %r12;
	selp.u32 	%r19, 1, 0, %p2;
	add.s32 	%r20, %r17, %r19;
	sub.s32 	%r21, %r18, %r20;
	div.u32 	%r22, %r21, %r2;
	add.s32 	%r3, %r22, %r19;
	and.b32  	%r23, %r3, 3;
	setp.eq.s32 	%p3, %r23, 3;
	@%p3 bra 	$L__BB1_4;
	add.s32 	%r24, %r3, 1;
	and.b32  	%r25, %r24, 3;
	neg.s32 	%r27, %r25;
$L__BB1_3:
	.pragma "nounroll";
	mul.wide.s32 	%rd7, %r29, 8;
	add.s64 	%rd8, %rd1, %rd7;
	add.s64 	%rd9, %rd2, %rd7;
	add.s64 	%rd10, %rd3, %rd7;
	ld.global.f64 	%fd2, [%rd10];
	ld.global.f64 	%fd3, [%rd9];
	fma.rn.f64 	%fd4, %fd1, %fd3, %fd2;
	st.global.f64 	[%rd8], %fd4;
	add.s32 	%r29, %r29, %r2;
	add.s32 	%r27, %r27, 1;
	setp.ne.s32 	%p4, %r27, 0;
	@%p4 bra 	$L__BB1_3;
$L__BB1_4:
	setp.lt.u32 	%p5, %r3, 3;
	@%p5 bra 	$L__BB1_7;
	mul.wide.s32 	%rd15, %r2, 8;
	shl.b32 	%r26, %r2, 2;
$L__BB1_6:
	mul.wide.s32 	%rd11, %r29, 8;
	add.s64 	%rd12, %rd3, %rd11;
	ld.global.f64 	%fd5, [%rd12];
	add.s64 	%rd13, %rd2, %rd11;
	ld.global.f64 	%fd6, [%rd13];
	fma.rn.f64 	%fd7, %fd1, %fd6, %fd5;
	add.s64 	%rd14, %rd1, %rd11;
	st.global.f64 	[%rd14], %fd7;
	add.s64 	%rd16, %rd12, %rd15;
	ld.global.f64 	%fd8, [%rd16];
	add.s64 	%rd17, %rd13, %rd15;
	ld.global.f64 	%fd9, [%rd17];
	fma.rn.f64 	%fd10, %fd1, %fd9, %fd8;
	add.s64 	%rd18, %rd14, %rd15;
	st.global.f64 	[%rd18], %fd10;
	add.s64 	%rd19, %rd16, %rd15;
	ld.global.f64 	%fd11, [%rd19];
	add.s64 	%rd20, %rd17, %rd15;
	ld.global.f64 	%fd12, [%rd20];
	fma.rn.f64 	%fd13, %fd1, %fd12, %fd11;
	add.s64 	%rd21, %rd18, %rd15;
	st.global.f64 	[%rd21], %fd13;
	add.s64 	%rd22, %rd19, %rd15;
	ld.global.f64 	%fd14, [%rd22];
	add.s64 	%rd23, %rd20, %rd15;
	ld.global.f64 	%fd15, [%rd23];
	fma.rn.f64 	%fd16, %fd1, %fd15, %fd14;
	add.s64 	%rd24, %rd21, %rd15;
	st.global.f64 	[%rd24], %fd16;
	add.s32 	%r29, %r26, %r29;
	setp.lt.s32 	%p6, %r29, %r12;
	@%p6 bra 	$L__BB1_6;
$L__BB1_7:
	ret;

}


// ===== COMPILED SASS (sm_100) =====

	.target	sm_100

	.elftype	@"ET_EXEC"


//--------------------- .note.nv.tkinfo           --------------------------
	.section	.note.nv.tkinfo,"",@"SHT_NOTE"
	.sectionflags	@"SHF_NOTE_NV_TKINFO"
	.tkinfo
        /*0018*/ 	.word	0x00000002
        /*0030*/ 	.string	""
        /*0030*/ 	.string	"ptxas"
        /*0030*/ 	.string	"Cuda compilation tools, release 13.0, V13.0.88"
        /*0030*/ 	.string	"Build cuda_13.0.r13.0/compiler.36424714_0"
        /*0030*/ 	.string	"-arch sm_100 -m 64 "



//--------------------- .note.nv.cuinfo           --------------------------
	.section	.note.nv.cuinfo,"",@"SHT_NOTE"
	.sectionflags	@"SHF_NOTE_NV_CUINFO"
        /*0018*/ 	.short	0x0002
        /*001a*/ 	.short	0x0064
        /*001c*/ 	.short	0x0082
	.zero		2


//--------------------- .nv.info                  --------------------------
	.section	.nv.info,"",@"SHT_CUDA_INFO"
	.align	4


	//----- nvinfo : EIATTR_REGCOUNT
	.align		4
        /*0000*/ 	.byte	0x04, 0x2f
        /*0002*/ 	.short	(.L_1 - .L_0)
	.align		4
.L_0:
        /*0004*/ 	.word	index@(_Z26benchmark_gpu_flops_kerneliPdS_S_)
        /*0008*/ 	.word	0x00000028


	//----- nvinfo : EIATTR_FRAME_SIZE
	.align		4
.L_1:
        /*000c*/ 	.byte	0x04, 0x11
        /*000e*/ 	.short	(.L_3 - .L_2)
	.align		4
.L_2:
        /*0010*/ 	.word	index@(_Z26benchmark_gpu_flops_kerneliPdS_S_)
        /*0014*/ 	.word	0x00000000


	//----- nvinfo : EIATTR_REGCOUNT
	.align		4
.L_3:
        /*0018*/ 	.byte	0x04, 0x2f
        /*001a*/ 	.short	(.L_5 - .L_4)
	.align		4
.L_4:
        /*001c*/ 	.word	index@(_Z27benchmark_gpu_mem_bw_kerneliPdS_S_d)
        /*0020*/ 	.word	0x0000001a


	//----- nvinfo : EIATTR_FRAME_SIZE
	.align		4
.L_5:
        /*0024*/ 	.byte	0x04, 0x11
        /*0026*/ 	.short	(.L_7 - .L_6)
	.align		4
.L_6:
        /*0028*/ 	.word	index@(_Z27benchmark_gpu_mem_bw_kerneliPdS_S_d)
        /*002c*/ 	.word	0x00000000


	//----- nvinfo : EIATTR_MIN_STACK_SIZE
	.align		4
.L_7:
        /*0030*/ 	.byte	0x04, 0x12
        /*0032*/ 	.short	(.L_9 - .L_8)
	.align		4
.L_8:
        /*0034*/ 	.word	index@(_Z27benchmark_gpu_mem_bw_kerneliPdS_S_d)
        /*0038*/ 	.word	0x00000000


	//----- nvinfo : EIATTR_MIN_STACK_SIZE
	.align		4
.L_9:
        /*003c*/ 	.byte	0x04, 0x12
        /*003e*/ 	.short	(.L_11 - .L_10)
	.align		4
.L_10:
        /*0040*/ 	.word	index@(_Z26benchmark_gpu_flops_kerneliPdS_S_)
        /*0044*/ 	.word	0x00000000
.L_11:


//--------------------- .nv.compat                --------------------------
	.section	.nv.compat,"",@"SHT_CUDA_COMPAT_INFO"
	.align	4
        /*0000*/ 	.byte	0x02, 0x09, 0x00, 0x00, 0x02, 0x02, 0x01, 0x00, 0x02, 0x05, 0x05, 0x00, 0x03, 0x07, 0x01, 0x01
        /*0010*/ 	.byte	0x02, 0x03, 0x00, 0x00, 0x02, 0x06, 0x01, 0x00, 0x04, 0x0b, 0x08, 0x00, 0x01, 0x00, 0x00, 0x00
        /*0020*/ 	.byte	0x00, 0x00, 0x00, 0x00


//--------------------- .nv.info._Z27benchmark_gpu_mem_bw_kerneliPdS_S_d --------------------------
	.section	.nv.info._Z27benchmark_gpu_mem_bw_kerneliPdS_S_d,"",@"SHT_CUDA_INFO"
	.sectionflags	@""
	.align	4


	//----- nvinfo : EIATTR_CUDA_API_VERSION
	.align		4
        /*0000*/ 	.byte	0x04, 0x37
        /*0002*/ 	.short	(.L_13 - .L_12)
.L_12:
        /*0004*/ 	.word	0x00000082


	//----- nvinfo : EIATTR_KPARAM_INFO
	.align		4
.L_13:
        /*0008*/ 	.byte	0x04, 0x17
        /*000a*/ 	.short	(.L_15 - .L_14)
.L_14:
        /*000c*/ 	.word	0x00000000
        /*0010*/ 	.short	0x0004
        /*0012*/ 	.short	0x0020
        /*0014*/ 	.byte	0x00, 0xf0, 0x21, 0x00


	//----- nvinfo : EIATTR_KPARAM_INFO
	.align		4
.L_15:
        /*0018*/ 	.byte	0x04, 0x17
        /*001a*/ 	.short	(.L_17 - .L_16)
.L_16:
        /*001c*/ 	.word	0x00000000
        /*0020*/ 	.short	0x0003
        /*0022*/ 	.short	0x0018
        /*0024*/ 	.byte	0x00, 0xf5, 0x21, 0x00


	//----- nvinfo : EIATTR_KPARAM_INFO
	.align		4
.L_17:
        /*0028*/ 	.byte	0x04, 0x17
        /*002a*/ 	.short	(.L_19 - .L_18)
.L_18:
        /*002c*/ 	.word	0x00000000
        /*0030*/ 	.short	0x0002
        /*0032*/ 	.short	0x0010
        /*0034*/ 	.byte	0x00, 0xf5, 0x21, 0x00


	//----- nvinfo : EIATTR_KPARAM_INFO
	.align		4
.L_19:
        /*0038*/ 	.byte	0x04, 0x17
        /*003a*/ 	.short	(.L_21 - .L_20)
.L_20:
        /*003c*/ 	.word	0x00000000
        /*0040*/ 	.short	0x0001
        /*0042*/ 	.short	0x0008
        /*0044*/ 	.byte	0x00, 0xf5, 0x21, 0x00


	//----- nvinfo : EIATTR_KPARAM_INFO
	.align		4
.L_21:
        /*0048*/ 	.byte	0x04, 0x17
        /*004a*/ 	.short	(.L_23 - .L_22)
.L_22:
        /*004c*/ 	.word	0x00000000
        /*0050*/ 	.short	0x0000
        /*0052*/ 	.short	0x0000
        /*0054*/ 	.byte	0x00, 0xf0, 0x11, 0x00


	//----- nvinfo : EIATTR_SPARSE_MMA_MASK
	.align		4
.L_23:
        /*0058*/ 	.byte	0x03, 0x50
        /*005a*/ 	.short	0x0000


	//----- nvinfo : EIATTR_MAXREG_COUNT
	.align		4
        /*005c*/ 	.byte	0x03, 0x1b
        /*005e*/ 	.short	0x00ff


	//----- nvinfo : EIATTR_MERCURY_ISA_VERSION
	.align		4
        /*0060*/ 	.byte	0x03, 0x5f
        /*0062*/ 	.short	0x0101


	//----- nvinfo : EIATTR_VRC_CTA_INIT_COUNT
	.align		4
        /*0064*/ 	.byte	0x02, 0x4a
	.zero		1
	.zero		1


	//----- nvinfo : EIATTR_EXIT_INSTR_OFFSETS
	.align		4
        /*0068*/ 	.byte	0x04, 0x1c
        /*006a*/ 	.short	(.L_25 - .L_24)


	//   ....[0]....
.L_24:
        /*006c*/ 	.word	0x00000090


	//   ....[1]....
        /*0070*/ 	.word	0x000003c0


	//   ....[2]....
        /*0074*/ 	.word	0x000005f0


	//----- nvinfo : EIATTR_CRS_STACK_SIZE
	.align		4
.L_25:
        /*0078*/ 	.byte	0x04, 0x1e
        /*007a*/ 	.short	(.L_27 - .L_26)
.L_26:
        /*007c*/ 	.word	0x00000000


	//----- nvinfo : EIATTR_CBANK_PARAM_SIZE
	.align		4
.L_27:
        /*0080*/ 	.byte	0x03, 0x19
        /*0082*/ 	.short	0x0028


	//----- nvinfo : EIATTR_PARAM_CBANK
	.align		4
        /*0084*/ 	.byte	0x04, 0x0a
        /*0086*/ 	.short	(.L_29 - .L_28)
	.align		4
.L_28:
        /*0088*/ 	.word	index@(.nv.constant0._Z27benchmark_gpu_mem_bw_kerneliPdS_S_d)
        /*008c*/ 	.short	0x0380
        /*008e*/ 	.short	0x0028


	//----- nvinfo : EIATTR_SW_WAR
	.align		4
.L_29:
        /*0090*/ 	.byte	0x04, 0x36
        /*0092*/ 	.short	(.L_31 - .L_30)
.L_30:
        /*0094*/ 	.word	0x00000008
.L_31:


//--------------------- .nv.info._Z26benchmark_gpu_flops_kerneliPdS_S_ --------------------------
	.section	.nv.info._Z26benchmark_gpu_flops_kerneliPdS_S_,"",@"SHT_CUDA_INFO"
	.sectionflags	@""
	.align	4


	//----- nvinfo : EIATTR_CUDA_API_VERSION
	.align		4
        /*0000*/ 	.byte	0x04, 0x37
        /*0002*/ 	.short	(.L_33 - .L_32)
.L_32:
        /*0004*/ 	.word	0x00000082


	//----- nvinfo : EIATTR_KPARAM_INFO
	.align		4
.L_33:
        /*0008*/ 	.byte	0x04, 0x17
        /*000a*/ 	.short	(.L_35 - .L_34)
.L_34:
        /*000c*/ 	.word	0x00000000
        /*0010*/ 	.short	0x0003
        /*0012*/ 	.short	0x0018
        /*0014*/ 	.byte	0x00, 0xf5, 0x21, 0x00


	//----- nvinfo : EIATTR_KPARAM_INFO
	.align		4
.L_35:
        /*0018*/ 	.byte	0x04, 0x17
        /*001a*/ 	.short	(.L_37 - .L_36)
.L_36:
        /*001c*/ 	.word	0x00000000
        /*0020*/ 	.short	0x0002
        /*0022*/ 	.short	0x0010
        /*0024*/ 	.byte	0x00, 0xf5, 0x21, 0x00


	//----- nvinfo : EIATTR_KPARAM_INFO
	.align		4
.L_37:
        /*0028*/ 	.byte	0x04, 0x17
        /*002a*/ 	.short	(.L_39 - .L_38)
.L_38:
        /*002c*/ 	.word	0x00000000
        /*0030*/ 	.short	0x0001
        /*0032*/ 	.short	0x0008
        /*0034*/ 	.byte	0x00, 0xf5, 0x21, 0x00


	//----- nvinfo : EIATTR_KPARAM_INFO
	.align		4
.L_39:
        /*0038*/ 	.byte	0x04, 0x17
        /*003a*/ 	.short	(.L_41 - .L_40)
.L_40:
        /*003c*/ 	.word	0x00000000
        /*0040*/ 	.short	0x0000
        /*0042*/ 	.short	0x0000
        /*0044*/ 	.byte	0x00, 0xf0, 0x11, 0x00


	//----- nvinfo : EIATTR_SPARSE_MMA_MASK
	.align		4
.L_41:
        /*0048*/ 	.byte	0x03, 0x50
        /*004a*/ 	.short	0x0000


	//----- nvinfo : EIATTR_MAXREG_COUNT
	.align		4
        /*004c*/ 	.byte	0x03, 0x1b
        /*004e*/ 	.short	0x00ff


	//----- nvinfo : EIATTR_NUM_BARRIERS
	.align		4
        /*0050*/ 	.byte	0x02, 0x4c
        /*0052*/ 	.byte	0x01
	.zero		1


	//----- nvinfo : EIATTR_MERCURY_ISA_VERSION
	.align		4
        /*0054*/ 	.byte	0x03, 0x5f
        /*0056*/ 	.short	0x0101


	//----- nvinfo : EIATTR_VRC_CTA_INIT_COUNT
	.align		4
        /*0058*/ 	.byte	0x02, 0x4a
	.zero		1
	.zero		1


	//----- nvinfo : EIATTR_EXIT_INSTR_OFFSETS
	.align		4
        /*005c*/ 	.byte	0x04, 0x1c
        /*005e*/ 	.short	(.L_43 - .L_42)


	//   ....[0]....
.L_42:
        /*0060*/ 	.word	0x00000080


	//   ....[1]....
        /*0064*/ 	.word	0x00001b70


	//----- nvinfo : EIATTR_CRS_STACK_SIZE
	.align		4
.L_43:
        /*0068*/ 	.byte	0x04, 0x1e
        /*006a*/ 	.short	(.L_45 - .L_44)
.L_44:
        /*006c*/ 	.word	0x00000000


	//----- nvinfo : EIATTR_CBANK_PARAM_SIZE
	.align		4
.L_45:
        /*0070*/ 	.byte	0x03, 0x19
        /*0072*/ 	.short	0x0020


	//----- nvinfo : EIATTR_PARAM_CBANK
	.align		4
        /*0074*/ 	.byte	0x04, 0x0a
        /*0076*/ 	.short	(.L_47 - .L_46)
	.align		4
.L_46:
        /*0078*/ 	.word	index@(.nv.constant0._Z26benchmark_gpu_flops_kerneliPdS_S_)
        /*007c*/ 	.short	0x0380
        /*007e*/ 	.short	0x0020


	//----- nvinfo : EIATTR_SW_WAR
	.align		4
.L_47:
        /*0080*/ 	.byte	0x04, 0x36
        /*0082*/ 	.short	(.L_49 - .L_48)
.L_48:
        /*0084*/ 	.word	0x00000008
.L_49:


//--------------------- .nv.callgraph             --------------------------
	.section	.nv.callgraph,"",@"SHT_CUDA_CALLGRAPH"
	.align	4
	.sectionentsize	8
	.align		4
        /*0000*/ 	.word	0x00000000
	.align		4
        /*0004*/ 	.word	0xffffffff
	.align		4
        /*0008*/ 	.word	0x00000000
	.align		4
        /*000c*/ 	.word	0xfffffffe
	.align		4
        /*0010*/ 	.word	0x00000000
	.align		4
        /*0014*/ 	.word	0xfffffffd
	.align		4
        /*0018*/ 	.word	0x00000000
	.align		4
        /*001c*/ 	.word	0xfffffffc


//--------------------- .text._Z27benchmark_gpu_mem_bw_kerneliPdS_S_d --------------------------
	.section	.text._Z27benchmark_gpu_mem_bw_kerneliPdS_S_d,"ax",@progbits
	.align	128
        .global         _Z27benchmark_gpu_mem_bw_kerneliPdS_S_d
        .type           _Z27benchmark_gpu_mem_bw_kerneliPdS_S_d,@function
        .size           _Z27benchmark_gpu_mem_bw_kerneliPdS_S_d,(.L_x_14 - _Z27benchmark_gpu_mem_bw_kerneliPdS_S_d)
        .other          _Z27benchmark_gpu_mem_bw_kerneliPdS_S_d,@"STO_CUDA_ENTRY STV_DEFAULT"
_Z27benchmark_gpu_mem_bw_kerneliPdS_S_d:
.text._Z27benchmark_gpu_mem_bw_kerneliPdS_S_d:
[----:B------:R-:W-:Y:S01]  /*0000*/  LDC R1, c[0x0][0x37c] ;  /* 0x0000df00ff017b82 */ /* 0x000fe20000000800 */
[----:B------:R-:W0:Y:S07]  /*0010*/  S2R R3, SR_TID.X ;  /* 0x0000000000037919 */ /* 0x000e2e0000002100 */
[----:B------:R-:W0:Y:S01]  /*0020*/  S2UR UR4, SR_CTAID.X ;  /* 0x00000000000479c3 */ /* 0x000e220000002500 */
[----:B------:R-:W1:Y:S07]  /*0030*/  LDCU UR6, c[0x0][0x380] ;  /* 0x00007000ff0677ac */ /* 0x000e6e0008000800 */
[----:B------:R-:W0:Y:S01]  /*0040*/  LDC R0, c[0x0][0x360] ;  /* 0x0000d800ff007b82 */ /* 0x000e220000000800 */
[----:B------:R-:W2:Y:S01]  /*0050*/  LDCU UR5, c[0x0][0x370] ;  /* 0x00006e00ff0577ac */ /* 0x000ea20008000800 */
[----:B0-----:R-:W-:-:S02]  /*0060*/  IMAD R3, R0, UR4, R3 ;  /* 0x0000000400037c24 */ /* 0x001fc4000f8e0203 */
[----:B--2---:R-:W-:-:S03]  /*0070*/  IMAD R0, R0, UR5, RZ ;  /* 0x0000000500007c24 */ /* 0x004fc6000f8e02ff */
[----:B-1----:R-:W-:-:S13]  /*0080*/  ISETP.GE.AND P0, PT, R3, UR6, PT ;  /* 0x0000000603007c0c */ /* 0x002fda000bf06270 */
[----:B------:R-:W-:Y:S05]  /*0090*/  @P0 EXIT ;  /* 0x000000000000094d */ /* 0x000fea0003800000 */
[----:B------:R-:W0:Y:S01]  /*00a0*/  I2F.U32.RP R8, R0 ;  /* 0x0000000000087306 */ /* 0x000e220000209000 */
[C---:B------:R-:W-:Y:S01]  /*00b0*/  IMAD.IADD R2, R0.reuse, 0x1, R3 ;  /* 0x0000000100027824 */ /* 0x040fe200078e0203 */
[----:B------:R-:W-:Y:S01]  /*00c0*/  IADD3 R9, PT, PT, RZ, -R0, RZ ;  /* 0x80000000ff097210 */ /* 0x000fe20007ffe0ff */
[----:B------:R-:W1:Y:S01]  /*00d0*/  LDCU.64 UR10, c[0x0][0x3a0] ;  /* 0x00007400ff0a77ac */ /* 0x000e620008000a00 */
[----:B------:R-:W-:Y:S01]  /*00e0*/  ISETP.NE.U32.AND P2, PT, R0, RZ, PT ;  /* 0x000000ff0000720c */ /* 0x000fe20003f45070 */
[----:B------:R-:W-:Y:S01]  /*00f0*/  BSSY.RECONVERGENT B0, `(.L_x_0) ;  /* 0x000002c000007945 */ /* 0x000fe20003800200 */
[C---:B------:R-:W-:Y:S01]  /*0100*/  ISETP.GE.AND P0, PT, R2.reuse, UR6, PT ;  /* 0x0000000602007c0c */ /* 0x040fe2000bf06270 */
[----:B------:R-:W2:Y:S01]  /*0110*/  LDCU.64 UR4, c[0x0][0x358] ;  /* 0x00006b00ff0477ac */ /* 0x000ea20008000a00 */
[----:B------:R-:W-:Y:S02]  /*0120*/  VIMNMX R7, PT, PT, R2, UR6, !PT ;  /* 0x0000000602077c48 */ /* 0x000fe4000ffe0100 */
[----:B------:R-:W-:Y:S01]  /*0130*/  SEL R6, RZ, 0x1, P0 ;  /* 0x00000001ff067807 */ /* 0x000fe20000000000 */
[----:B------:R-:W3:Y:S03]  /*0140*/  LDCU.64 UR8, c[0x0][0x3a0] ;  /* 0x00007400ff0877ac */ /* 0x000ee60008000a00 */
[----:B------:R-:W-:Y:S01]  /*0150*/  IADD3 R7, PT, PT, R7, -R2, -R6 ;  /* 0x8000000207077210 */ /* 0x000fe20007ffe806 */
[----:B0-----:R-:W0:Y:S02]  /*0160*/  MUFU.RCP R8, R8 ;  /* 0x0000000800087308 */ /* 0x001e240000001000 */
[----:B0-----:R-:W-:-:S06]  /*0170*/  IADD3 R4, PT, PT, R8, 0xffffffe, RZ ;  /* 0x0ffffffe08047810 */ /* 0x001fcc0007ffe0ff */
[----:B------:R0:W4:Y:S02]  /*0180*/  F2I.FTZ.U32.TRUNC.NTZ R5, R4 ;  /* 0x0000000400057305 */ /* 0x000124000021f000 */
[----:B0-----:R-:W-:Y:S02]  /*0190*/  HFMA2 R4, -RZ, RZ, 0, 0 ;  /* 0x00000000ff047431 */ /* 0x001fe400000001ff */
[----:B----4-:R-:W-:-:S04]  /*01a0*/  IMAD R9, R9, R5, RZ ;  /* 0x0000000509097224 */ /* 0x010fc800078e02ff */
[----:B------:R-:W-:-:S06]  /*01b0*/  IMAD.HI.U32 R8, R5, R9, R4 ;  /* 0x0000000905087227 */ /* 0x000fcc00078e0004 */
[----:B------:R-:W-:-:S05]  /*01c0*/  IMAD.HI.U32 R5, R8, R7, RZ ;  /* 0x0000000708057227 */ /* 0x000fca00078e00ff */
[----:B------:R-:W-:-:S05]  /*01d0*/  IADD3 R2, PT, PT, -R5, RZ, RZ ;  /* 0x000000ff05027210 */ /* 0x000fca0007ffe1ff */
[----:B------:R-:W-:-:S05]  /*01e0*/  IMAD R7, R0, R2, R7 ;  /* 0x0000000200077224 */ /* 0x000fca00078e0207 */
[----:B------:R-:W-:-:S13]  /*01f0*/  ISETP.GE.U32.AND P0, PT, R7, R0, PT ;  /* 0x000000000700720c */ /* 0x000fda0003f06070 */
[----:B------:R-:W-:Y:S01]  /*0200*/  @P0 IMAD.IADD R7, R7, 0x1, -R0 ;  /* 0x0000000107070824 */ /* 0x000fe200078e0a00 */
[----:B------:R-:W-:-:S04]  /*0210*/  @P0 IADD3 R5, PT, PT, R5, 0x1, RZ ;  /* 0x0000000105050810 */ /* 0x000fc80007ffe0ff */
[----:B------:R-:W-:-:S13]  /*0220*/  ISETP.GE.U32.AND P1, PT, R7, R0, PT ;  /* 0x000000000700720c */ /* 0x000fda0003f26070 */
[----:B------:R-:W-:Y:S02]  /*0230*/  @P1 IADD3 R5, PT, PT, R5, 0x1, RZ ;  /* 0x0000000105051810 */ /* 0x000fe40007ffe0ff */
[----:B------:R-:W-:-:S05]  /*0240*/  @!P2 LOP3.LUT R5, RZ, R0, RZ, 0x33, !PT ;  /* 0x00000000ff05a212 */ /* 0x000fca00078e33ff */
[----:B------:R-:W-:-:S05]  /*0250*/  IMAD.IADD R2, R6, 0x1, R5 ;  /* 0x0000000106027824 */ /* 0x000fca00078e0205 */
[C---:B------:R-:W-:Y:S02]  /*0260*/  LOP3.LUT R4, R2.reuse, 0x3, RZ, 0xc0, !PT ;  /* 0x0000000302047812 */ /* 0x040fe400078ec0ff */
[----:B------:R-:W-:Y:S02]  /*0270*/  ISETP.GE.U32.AND P1, PT, R2, 0x3, PT ;  /* 0x000000030200780c */ /* 0x000fe40003f26070 */
[----:B------:R-:W-:-:S13]  /*0280*/  ISETP.NE.AND P0, PT, R4, 0x3, PT ;  /* 0x000000030400780c */ /* 0x000fda0003f05270 */
[----:B-123--:R-:W-:Y:S05]  /*0290*/  @!P0 BRA `(.L_x_1) ;  /* 0x0000000000448947 */ /* 0x00efea0003800000 */
[----:B------:R-:W0:Y:S01]  /*02a0*/  LDC.64 R4, c[0x0][0x388] ;  /* 0x0000e200ff047b82 */ /* 0x000e220000000a00 */
[----:B------:R-:W-:-:S04]  /*02b0*/  IADD3 R2, PT, PT, R2, 0x1, RZ ;  /* 0x0000000102027810 */ /* 0x000fc80007ffe0ff */
[----:B------:R-:W-:-:S03]  /*02c0*/  LOP3.LUT R2, R2, 0x3, RZ, 0xc0, !PT ;  /* 0x0000000302027812 */ /* 0x000fc600078ec0ff */
[----:B------:R-:W1:Y:S01]  /*02d0*/  LDC.64 R6, c[0x0][0x390] ;  /* 0x0000e400ff067b82 */ /* 0x000e620000000a00 */
[----:B------:R-:W-:-:S07]  /*02e0*/  IADD3 R2, PT, PT, -R2, RZ, RZ ;  /* 0x000000ff02027210 */ /* 0x000fce0007ffe1ff */
[----:B------:R-:W2:Y:S02]  /*02f0*/  LDC.64 R8, c[0x0][0x398] ;  /* 0x0000e600ff087b82 */ /* 0x000ea40000000a00 */
.L_x_2:
[----:B--2---:R-:W-:-:S04]  /*0300*/  IMAD.WIDE R12, R3, 0x8, R8 ;  /* 0x00000008030c7825 */ /* 0x004fc800078e0208 */
[C---:B-1----:R-:W-:Y:S02]  /*0310*/  IMAD.WIDE R14, R3.reuse, 0x8, R6 ;  /* 0x00000008030e7825 */ /* 0x042fe400078e0206 */
[----:B------:R-:W2:Y:S04]  /*0320*/  LDG.E.64 R12, desc[UR4][R12.64] ;  /* 0x000000040c0c7981 */ /* 0x000ea8000c1e1b00 */
[----:B------:R-:W2:Y:S01]  /*0330*/  LDG.E.64 R14, desc[UR4][R14.64] ;  /* 0x000000040e0e7981 */ /* 0x000ea2000c1e1b00 */
[----:B0--3--:R-:W-:Y:S01]  /*0340*/  IMAD.WIDE R10, R3, 0x8, R4 ;  /* 0x00000008030a7825 */ /* 0x009fe200078e0204 */
[----:B------:R-:W-:-:S03]  /*0350*/  IADD3 R3, PT, PT, R0, R3, RZ ;  /* 0x0000000300037210 */ /* 0x000fc60007ffe0ff */
[----:B------:R-:W-:-:S05]  /*0360*/  VIADD R2, R2, 0x1 ;  /* 0x0000000102027836 */ /* 0x000fca0000000000 */
[----:B------:R-:W-:Y:S01]  /*0370*/  ISETP.NE.AND P0, PT, R2, RZ, PT ;  /* 0x000000ff0200720c */ /* 0x000fe20003f05270 */
[----:B--2---:R-:W-:-:S07]  /*0380*/  DFMA R16, R12, UR8, R14 ;  /* 0x000000080c107c2b */ /* 0x004fce000800000e */
[----:B------:R3:W-:Y:S05]  /*0390*/  STG.E.64 desc[UR4][R10.64], R16 ;  /* 0x000000100a007986 */ /* 0x0007ea000c101b04 */
[----:B------:R-:W-:Y:S05]  /*03a0*/  @P0 BRA `(.L_x_2) ;  /* 0xfffffffc00d40947 */ /* 0x000fea000383ffff */
.L_x_1:
[----:B------:R-:W-:Y:S05]  /*03b0*/  BSYNC.RECONVERGENT B0 ;  /* 0x0000000000007941 */ /* 0x000fea0003800200 */
.L_x_0:
[----:B------:R-:W-:Y:S05]  /*03c0*/  @!P1 EXIT ;  /* 0x000000000000994d */ /* 0x000fea0003800000 */
.L_x_3:
[----:B0-----:R-:W0:Y:S08]  /*03d0*/  LDC.64 R4, c[0x0][0x390] ;  /* 0x0000e400ff047b82 */ /* 0x001e300000000a00 */
[----:B------:R-:W3:Y:S08]  /*03e0*/  LDC.64 R6, c[0x0][0x398] ;  /* 0x0000e600ff067b82 */ /* 0x000ef00000000a00 */
[----:B------:R-:W1:Y:S01]  /*03f0*/  LDC.64 R8, c[0x0][0x388] ;  /* 0x0000e200ff087b82 */ /* 0x000e620000000a00 */
[----:B0-----:R-:W-:-:S05]  /*0400*/  IMAD.WIDE R14, R3, 0x8, R4 ;  /* 0x00000008030e7825 */ /* 0x001fca00078e0204 */
[----:B------:R-:W2:Y:S01]  /*0410*/  LDG.E.64 R4, desc[UR4][R14.64] ;  /* 0x000000040e047981 */ /* 0x000ea2000c1e1b00 */
[----:B---3--:R-:W-:-:S05]  /*0420*/  IMAD.WIDE R16, R3, 0x8, R6 ;  /* 0x0000000803107825 */ /* 0x008fca00078e0206 */
[----:B------:R-:W2:Y:S01]  /*0430*/  LDG.E.64 R6, desc[UR4][R16.64] ;  /* 0x0000000410067981 */ /* 0x000ea2000c1e1b00 */
[----:B------:R-:W-:-:S04]  /*0440*/  IMAD.WIDE R10, R0, 0x8, R16 ;  /* 0x00000008000a7825 */ /* 0x000fc800078e0210 */
[----:B-1----:R-:W-:Y:S01]  /*0450*/  IMAD.WIDE R22, R3, 0x8, R8 ;  /* 0x0000000803167825 */ /* 0x002fe200078e0208 */
[----:B--2---:R-:W-:-:S03]  /*0460*/  DFMA R4, R6, UR10, R4 ;  /* 0x0000000a06047c2b */ /* 0x004fc60008000004 */
[----:B------:R-:W-:-:S04]  /*0470*/  IMAD.WIDE R6, R0, 0x8, R14 ;  /* 0x0000000800067825 */ /* 0x000fc800078e020e */
[----:B------:R0:W-:Y:S04]  /*0480*/  STG.E.64 desc[UR4][R22.64], R4 ;  /* 0x0000000416007986 */ /* 0x0001e8000c101b04 */
[----:B------:R-:W2:Y:S04]  /*0490*/  LDG.E.64 R8, desc[UR4][R6.64] ;  /* 0x0000000406087981 */ /* 0x000ea8000c1e1b00 */
[----:B------:R-:W2:Y:S01]  /*04a0*/  LDG.E.64 R12, desc[UR4][R10.64] ;  /* 0x000000040a0c7981 */ /* 0x000ea2000c1e1b00 */
[----:B------:R-:W-:-:S04]  /*04b0*/  IMAD.WIDE R14, R0, 0x8, R6 ;  /* 0x00000008000e7825 */ /* 0x000fc800078e0206 */
[----:B------:R-:W-:Y:S01]  /*04c0*/  IMAD.WIDE R18, R0, 0x8, R10 ;  /* 0x0000000800127825 */ /* 0x000fe200078e020a */
[----:B--2---:R-:W-:-:S03]  /*04d0*/  DFMA R8, R12, UR10, R8 ;  /* 0x0000000a0c087c2b */ /* 0x004fc60008000008 */
[----:B------:R-:W-:-:S05]  /*04e0*/  IMAD.WIDE R12, R0, 0x8, R22 ;  /* 0x00000008000c7825 */ /* 0x000fca00078e0216 */
[----:B------:R1:W-:Y:S04]  /*04f0*/  STG.E.64 desc[UR4][R12.64], R8 ;  /* 0x000000080c007986 */ /* 0x0003e8000c101b04 */
[----:B------:R-:W2:Y:S04]  /*0500*/  LDG.E.64 R16, desc[UR4][R14.64] ;  /* 0x000000040e107981 */ /* 0x000ea8000c1e1b00 */
[----:B------:R-:W2:Y:S01]  /*0510*/  LDG.E.64 R20, desc[UR4][R18.64] ;  /* 0x0000000412147981 */ /* 0x000ea2000c1e1b00 */
[----:B0-----:R-:W-:-:S04]  /*0520*/  IMAD.WIDE R4, R0, 0x8, R12 ;  /* 0x0000000800047825 */ /* 0x001fc800078e020c */
[----:B------:R-:W-:-:S04]  /*0530*/  IMAD.WIDE R6, R0, 0x8, R14 ;  /* 0x0000000800067825 */ /* 0x000fc800078e020e */
[----:B------:R-:W-:Y:S01]  /*0540*/  IMAD.WIDE R10, R0, 0x8, R18 ;  /* 0x00000008000a7825 */ /* 0x000fe200078e0212 */
[----:B--2---:R-:W-:-:S07]  /*0550*/  DFMA R16, R20, UR10, R16 ;  /* 0x0000000a14107c2b */ /* 0x004fce0008000010 */
[----:B------:R0:W-:Y:S04]  /*0560*/  STG.E.64 desc[UR4][R4.64], R16 ;  /* 0x0000001004007986 */ /* 0x0001e8000c101b04 */
[----:B------:R-:W2:Y:S04]  /*0570*/  LDG.E.64 R6, desc[UR4][R6.64] ;  /* 0x0000000406067981 */ /* 0x000ea8000c1e1b00 */
[----:B------:R-:W2:Y:S01]  /*0580*/  LDG.E.64 R10, desc[UR4][R10.64] ;  /* 0x000000040a0a7981 */ /* 0x000ea2000c1e1b00 */
[C---:B-1----:R-:W-:Y:S01]  /*0590*/  IMAD.WIDE R8, R0.reuse, 0x8, R4 ;  /* 0x0000000800087825 */ /* 0x042fe200078e0204 */
[----:B------:R-:W-:-:S04]  /*05a0*/  LEA R3, R0, R3, 0x2 ;  /* 0x0000000300037211 */ /* 0x000fc800078e10ff */
[----:B------:R-:W-:Y:S01]  /*05b0*/  ISETP.GE.AND P0, PT, R3, UR6, PT ;  /* 0x0000000603007c0c */ /* 0x000fe2000bf06270 */
[----:B--2---:R-:W-:-:S07]  /*05c0*/  DFMA R20, R10, UR10, R6 ;  /* 0x0000000a0a147c2b */ /* 0x004fce0008000006 */
[----:B------:R0:W-:Y:S05]  /*05d0*/  STG.E.64 desc[UR4][R8.64], R20 ;  /* 0x0000001408007986 */ /* 0x0001ea000c101b04 */
[----:B------:R-:W-:Y:S05]  /*05e0*/  @!P0 BRA `(.L_x_3) ;  /* 0xfffffffc00788947 */ /* 0x000fea000383ffff */
[----:B------:R-:W-:Y:S05]  /*05f0*/  EXIT ;  /* 0x000000000000794d */ /* 0x000fea0003800000 */
.L_x_4:
[----:B------:R-:W-:-:S00]  /*0600*/  BRA `(.L_x_4) ;  /* 0xfffffffc00fc7947 */ /* 0x000fc0000383ffff */
[----:B------:R-:W-:-:S00]  /*0610*/  NOP ;  /* 0x0000000000007918 */ /* 0x000fc00000000000 */
        /* <DEDUP_REMOVED lines=14> */
.L_x_14:


//--------------------- .text._Z26benchmark_gpu_flops_kerneliPdS_S_ --------------------------
	.section	.text._Z26benchmark_gpu_flops_kerneliPdS_S_,"ax",@progbits
	.align	128
        .global         _Z26benchmark_gpu_flops_kerneliPdS_S_
        .type           _Z26benchmark_gpu_flops_kerneliPdS_S_,@function
        .size           _Z26benchmark_gpu_flops_kerneliPdS_S_,(.L_x_15 - _Z26benchmark_gpu_flops_kerneliPdS_S_)
        .other          _Z26benchmark_gpu_flops_kerneliPdS_S_,@"STO_CUDA_ENTRY STV_DEFAULT"
_Z26benchmark_gpu_flops_kerneliPdS_S_:
.text._Z26benchmark_gpu_flops_kerneliPdS_S_:
[----:B------:R-:W-:Y:S01]  /*0000*/  LDC R1, c[0x0][0x37c] ;  /* 0x0000df00ff017b82 */ /* 0x000fe20000000800 */
[----:B------:R-:W0:Y:S01]  /*0010*/  S2R R5, SR_TID.Y ;  /* 0x0000000000057919 */ /* 0x000e220000002200 */
[----:B------:R-:W1:Y:S06]  /*0020*/  LDCU UR10, c[0x0][0x360] ;  /* 0x00006c00ff0a77ac */ /* 0x000e6c0008000800 */
[----:B------:R-:W0:Y:S01]  /*0030*/  S2UR UR4, SR_CTAID.Y ;  /* 0x00000000000479c3 */ /* 0x000e220000002600 */
[----:B------:R-:W2:Y:S07]  /*0040*/  LDCU UR5, c[0x0][0x380] ;  /* 0x00007000ff0577ac */ /* 0x000eae0008000800 */
[----:B------:R-:W0:Y:S02]  /*0050*/  LDC R0, c[0x0][0x364] ;  /* 0x0000d900ff007b82 */ /* 0x000e240000000800 */
[----:B0-----:R-:W-:-:S05]  /*0060*/  IMAD R7, R0, UR4, R5 ;  /* 0x0000000400077c24 */ /* 0x001fca000f8e0205 */
[----:B--2---:R-:W-:-:S13]  /*0070*/  ISETP.GE.AND P0, PT, R7, UR5, PT ;  /* 0x0000000507007c0c */ /* 0x004fda000bf06270 */
[----:B-1----:R-:W-:Y:S05]  /*0080*/  @P0 EXIT ;  /* 0x000000000000094d */ /* 0x002fea0003800000 */
[----:B------:R-:W0:Y:S01]  /*0090*/  S2R R3, SR_TID.X ;  /* 0x0000000000037919 */ /* 0x000e220000002100 */
[----:B------:R-:W1:Y:S01]  /*00a0*/  S2UR UR6, SR_CgaCtaId ;  /* 0x00000000000679c3 */ /* 0x000e620000008800 */
[----:B------:R-:W2:Y:S01]  /*00b0*/  LDCU.64 UR8, c[0x0][0x388] ;  /* 0x00007100ff0877ac */ /* 0x000ea20008000a00 */
[----:B------:R-:W3:Y:S01]  /*00c0*/  S2R R2, SR_CTAID.X ;  /* 0x0000000000027919 */ /* 0x000ee20000002500 */
[----:B------:R-:W-:Y:S01]  /*00d0*/  UMOV UR4, 0x400 ;  /* 0x0000040000047882 */ /* 0x000fe20000000000 */
[----:B------:R-:W4:Y:S01]  /*00e0*/  LDCU UR7, c[0x0][0x370] ;  /* 0x00006e00ff0777ac */ /* 0x000f220008000800 */
[----:B------:R-:W-:Y:S01]  /*00f0*/  UIADD3 UR5, UPT, UPT, UR4, 0x800, URZ ;  /* 0x0000080004057890 */ /* 0x000fe2000fffe0ff */
[----:B------:R-:W0:Y:S01]  /*0100*/  LDCU.64 UR12, c[0x0][0x358] ;  /* 0x00006b00ff0c77ac */ /* 0x000e220008000a00 */
[----:B--2---:R-:W-:-:S04]  /*0110*/  UIADD3 UR8, UP0, UPT, UR8, 0x100, URZ ;  /* 0x0000010008087890 */ /* 0x004fc8000ff1e0ff */
[----:B------:R-:W-:Y:S02]  /*0120*/  UIADD3.X UR9, UPT, UPT, URZ, UR9, URZ, UP0, !UPT ;  /* 0x00000009ff097290 */ /* 0x000fe400087fe4ff */
[----:B-1----:R-:W-:Y:S02]  /*0130*/  ULEA UR4, UR6, UR4, 0x18 ;  /* 0x0000000406047291 */ /* 0x002fe4000f8ec0ff */
[----:B------:R-:W-:Y:S02]  /*0140*/  ULEA UR5, UR6, UR5, 0x18 ;  /* 0x0000000506057291 */ /* 0x000fe4000f8ec0ff */
[----:B----4-:R-:W-:Y:S02]  /*0150*/  UIMAD UR6, UR10, UR7, URZ ;  /* 0x000000070a0672a4 */ /* 0x010fe4000f8e02ff */
[----:B------:R-:W-:Y:S02]  /*0160*/  LEA R6, R5, UR4, 0x7 ;  /* 0x0000000405067c11 */ /* 0x000fe4000f8e38ff */
[C---:B0-----:R-:W-:Y:S01]  /*0170*/  LEA R0, R3.reuse, UR5, 0x3 ;  /* 0x0000000503007c11 */ /* 0x041fe2000f8e18ff */
[----:B---3--:R-:W-:Y:S01]  /*0180*/  IMAD R21, R2, UR10, R3 ;  /* 0x0000000a02157c24 */ /* 0x008fe2000f8e0203 */
[----:B------:R-:W-:-:S02]  /*0190*/  LEA R2, R3, R6, 0x3 ;  /* 0x0000000603027211 */ /* 0x000fc400078e18ff */
[----:B------:R-:W-:-:S07]  /*01a0*/  LEA R3, R5, R0, 0x7 ;  /* 0x0000000005037211 */ /* 0x000fce00078e38ff */
.L_x_12:
[----:B0-----:R-:W0:Y:S01]  /*01b0*/  LDCU UR4, c[0x0][0x380] ;  /* 0x00007000ff0477ac */ /* 0x001e220008000800 */
[----:B------:R-:W-:Y:S01]  /*01c0*/  BSSY.RECONVERGENT B0, `(.L_x_5) ;  /* 0x0000195000007945 */ /* 0x000fe20003800200 */
[----:B0-----:R-:W-:-:S05]  /*01d0*/  IMAD.U32 R4, RZ, RZ, UR4 ;  /* 0x00000004ff047e24 */ /* 0x001fca000f8e00ff */
[----:B------:R-:W-:-:S13]  /*01e0*/  ISETP.GE.AND P0, PT, R21, R4, PT ;  /* 0x000000041500720c */ /* 0x000fda0003f06270 */
[----:B-1----:R-:W-:Y:S05]  /*01f0*/  @P0 BRA `(.L_x_6) ;  /* 0x0000001800440947 */ /* 0x002fea0003800000 */
[----:B------:R-:W-:-:S07]  /*0200*/  MOV R5, R21 ;  /* 0x0000001500057202 */ /* 0x000fce0000000f00 */
.L_x_11:
[----:B0-----:R-:W0:Y:S01]  /*0210*/  LDCU UR4, c[0x0][0x380] ;  /* 0x00007000ff0477ac */ /* 0x001e220008000800 */
[----:B------:R-:W-:Y:S01]  /*0220*/  HFMA2 R20, -RZ, RZ, 0, 0 ;  /* 0x00000000ff147431 */ /* 0x000fe200000001ff */
[----:B--2---:R-:W-:Y:S01]  /*0230*/  CS2R R30, SRZ ;  /* 0x00000000001e7805 */ /* 0x004fe2000001ff00 */
[----:B0-----:R-:W-:-:S05]  /*0240*/  IMAD.U32 R4, RZ, RZ, UR4 ;  /* 0x00000004ff047e24 */ /* 0x001fca000f8e00ff */
[C---:B------:R-:W-:Y:S02]  /*0250*/  ISETP.GE.U32.AND P1, PT, R4.reuse, 0x31, PT ;  /* 0x000000310400780c */ /* 0x040fe40003f26070 */
[----:B------:R-:W-:-:S04]  /*0260*/  IADD3 R22, PT, PT, R4, -0x1, RZ ;  /* 0xffffffff04167810 */ /* 0x000fc80007ffe0ff */
[----:B------:R-:W-:-:S04]  /*0270*/  LEA.HI R8, R22, 0x1, RZ, 0x1c ;  /* 0x0000000116087811 */ /* 0x000fc800078fe0ff */
[----:B------:R-:W-:-:S03]  /*0280*/  LOP3.LUT P0, RZ, R8, 0x3, RZ, 0xc0, !PT ;  /* 0x0000000308ff7812 */ /* 0x000fc6000780c0ff */
[----:B-1----:R-:W-:Y:S10]  /*0290*/  @!P1 BRA `(.L_x_7) ;  /* 0x0000000c00649947 */ /* 0x002ff40003800000 */
[----:B------:R-:W0:Y:S01]  /*02a0*/  S2R R17, SR_TID.Y ;  /* 0x0000000000117919 */ /* 0x000e220000002200 */
[----:B------:R-:W-:Y:S01]  /*02b0*/  LEA.HI R8, R22, 0x1, RZ, 0x1c ;  /* 0x0000000116087811 */ /* 0x000fe200078fe0ff */
[----:B------:R-:W-:Y:S01]  /*02c0*/  IMAD.MOV.U32 R20, RZ, RZ, RZ ;  /* 0x000000ffff147224 */ /* 0x000fe200078e00ff */
[----:B------:R-:W-:Y:S01]  /*02d0*/  CS2R R30, SRZ ;  /* 0x00000000001e7805 */ /* 0x000fe2000001ff00 */
[----:B------:R-:W1:Y:S01]  /*02e0*/  S2R R16, SR_TID.X ;  /* 0x0000000000107919 */ /* 0x000e620000002100 */
[----:B------:R-:W-:-:S04]  /*02f0*/  LOP3.LUT R8, R8, 0x1ffffffc, RZ, 0xc0, !PT ;  /* 0x1ffffffc08087812 */ /* 0x000fc800078ec0ff */
[----:B------:R-:W-:Y:S02]  /*0300*/  IADD3 R18, PT, PT, -R8, RZ, RZ ;  /* 0x000000ff08127210 */ /* 0x000fe40007ffe1ff */
[C---:B0-----:R-:W-:Y:S01]  /*0310*/  IADD3 R25, PT, PT, R17.reuse, 0x10, RZ ;  /* 0x0000001011197810 */ /* 0x041fe20007ffe0ff */
[C---:B------:R-:W-:Y:S01]  /*0320*/  VIADD R19, R17.reuse, 0x30 ;  /* 0x0000003011137836 */ /* 0x040fe20000000000 */
[C---:B------:R-:W-:Y:S01]  /*0330*/  IADD3 R23, PT, PT, R17.reuse, 0x20, RZ ;  /* 0x0000002011177810 */ /* 0x040fe20007ffe0ff */
[-CC-:B------:R-:W-:Y:S02]  /*0340*/  IMAD R17, R17, R4.reuse, R5.reuse ;  /* 0x0000000411117224 */ /* 0x180fe400078e0205 */
[-C--:B-1----:R-:W-:Y:S02]  /*0350*/  IMAD R16, R7, R4.reuse, R16 ;  /* 0x0000000407107224 */ /* 0x082fe400078e0210 */
[-CC-:B------:R-:W-:Y:S02]  /*0360*/  IMAD R25, R25, R4.reuse, R5.reuse ;  /* 0x0000000419197224 */ /* 0x180fe400078e0205 */
[----:B------:R-:W-:-:S02]  /*0370*/  IMAD R23, R23, R4, R5 ;  /* 0x0000000417177224 */ /* 0x000fc400078e0205 */
[----:B------:R-:W-:-:S07]  /*0380*/  IMAD R19, R19, R4, R5 ;  /* 0x0000000413137224 */ /* 0x000fce00078e0205 */
.L_x_8:
[----:B------:R-:W0:Y:S01]  /*0390*/  LDC.64 R28, c[0x0][0x390] ;  /* 0x0000e400ff1c7b82 */ /* 0x000e220000000a00 */
[----:B------:R-:W-:Y:S01]  /*03a0*/  MOV R26, UR8 ;  /* 0x00000008001a7c02 */ /* 0x000fe20008000f00 */
[----:B------:R-:W-:-:S04]  /*03b0*/  IMAD.U32 R27, RZ, RZ, UR9 ;  /* 0x00000009ff1b7e24 */ /* 0x000fc8000f8e00ff */
[----:B------:R-:W-:-:S05]  /*03c0*/  IMAD.WIDE R26, R16, 0x8, R26 ;  /* 0x00000008101a7825 */ /* 0x000fca00078e021a */
[----:B------:R-:W2:Y:S01]  /*03d0*/  LDG.E.64 R36, desc[UR12][R26.64+-0x100] ;  /* 0xffff000c1a247981 */ /* 0x000ea2000c1e1b00 */
[----:B0-----:R-:W-:-:S06]  /*03e0*/  IMAD.WIDE R34, R17, 0x8, R28 ;  /* 0x0000000811227825 */ /* 0x001fcc00078e021c */
[----:B------:R-:W3:Y:S01]  /*03f0*/  LDG.E.64 R34, desc[UR12][R34.64] ;  /* 0x0000000c22227981 */ /* 0x000ee2000c1e1b00 */
[----:B------:R-:W-:Y:S05]  /*0400*/  WARPSYNC.ALL ;  /* 0x0000000000007948 */ /* 0x000fea0003800000 */
[----:B--2---:R-:W-:Y:S04]  /*0410*/  STS.64 [R2], R36 ;  /* 0x0000002402007388 */ /* 0x004fe80000000a00 */
[----:B---3--:R-:W-:Y:S01]  /*0420*/  STS.64 [R3], R34 ;  /* 0x0000002203007388 */ /* 0x008fe20000000a00 */
[----:B------:R-:W-:Y:S06]  /*0430*/  BAR.SYNC.DEFER_BLOCKING 0x0 ;  /* 0x0000000000007b1d */ /* 0x000fec0000010000 */
[----:B------:R-:W-:Y:S04]  /*0440*/  LDS.64 R8, [R0] ;  /* 0x0000000000087984 */ /* 0x000fe80000000a00 */
[----:B------:R-:W0:Y:S04]  /*0450*/  LDS.128 R12, [R6] ;  /* 0x00000000060c7984 */ /* 0x000e280000000c00 */
[----:B------:R-:W1:Y:S04]  /*0460*/  LDS.64 R32, [R0+0x80] ;  /* 0x0000800000207984 */ /* 0x000e680000000a00 */
[----:B------:R-:W-:Y:S01]  /*0470*/  LDS.64 R34, [R0+0x500] ;  /* 0x0005000000227984 */ /* 0x000fe20000000a00 */
[----:B0-----:R-:W-:-:S03]  /*0480*/  DFMA R30, R12, R8, R30 ;  /* 0x000000080c1e722b */ /* 0x001fc6000000001e */
[----:B------:R-:W-:Y:S04]  /*0490*/  LDS.64 R12, [R0+0x100] ;  /* 0x00010000000c7984 */ /* 0x000fe80000000a00 */
[----:B------:R-:W0:Y:S01]  /*04a0*/  LDS.128 R8, [R6+0x10] ;  /* 0x0000100006087984 */ /* 0x000e220000000c00 */
[----:B-1----:R-:W-:-:S03]  /*04b0*/  DFMA R32, R32, R14, R30 ;  /* 0x0000000e2020722b */ /* 0x002fc6000000001e */
[----:B------:R-:W1:Y:S05]  /*04c0*/  LDS.64 R30, [R0+0x180] ;  /* 0x00018000001e7984 */ /* 0x000e6a0000000a00 */
[----:B0-----:R-:W-:Y:S01]  /*04d0*/  DFMA R32, R8, R12, R32 ;  /* 0x0000000c0820722b */ /* 0x001fe20000000020 */
[----:B------:R-:W-:Y:S04]  /*04e0*/  LDS.64 R8, [R0+0x200] ;  /* 0x0002000000087984 */ /* 0x000fe80000000a00 */
[----:B------:R-:W0:Y:S03]  /*04f0*/  LDS.128 R12, [R6+0x20] ;  /* 0x00002000060c7984 */ /* 0x000e260000000c00 */
[----:B-1----:R-:W-:Y:S01]  /*0500*/  DFMA R10, R30, R10, R32 ;  /* 0x0000000a1e0a722b */ /* 0x002fe20000000020 */
[----:B------:R-:W1:Y:S04]  /*0510*/  LDS.64 R30, [R0+0x280] ;  /* 0x00028000001e7984 */ /* 0x000e680000000a00 */
[----:B------:R-:W-:Y:S03]  /*0520*/  LDS.64 R32, [R0+0x300] ;  /* 0x0003000000207984 */ /* 0x000fe60000000a00 */
[----:B0-----:R-:W-:-:S02]  /*0530*/  DFMA R12, R12, R8, R10 ;  /* 0x000000080c0c722b */ /* 0x001fc4000000000a */
[----:B------:R-:W0:Y:S06]  /*0540*/  LDS.128 R8, [R6+0x30] ;  /* 0x0000300006087984 */ /* 0x000e2c0000000c00 */
[----:B-1----:R-:W-:Y:S01]  /*0550*/  DFMA R12, R30, R14, R12 ;  /* 0x0000000e1e0c722b */ /* 0x002fe2000000000c */
[----:B------:R-:W1:Y:S07]  /*0560*/  LDS.64 R30, [R0+0x380] ;  /* 0x00038000001e7984 */ /* 0x000e6e0000000a00 */
        /* <DEDUP_REMOVED lines=9> */
[----:B------:R-:W-:Y:S07]  /*0600*/  LDS.64 R30, [R0+0x680] ;  /* 0x00068000001e7984 */ /* 0x000fee0000000a00 */
[----:B0-----:R-:W-:Y:S01]  /*0610*/  DFMA R34, R8, R34, R12 ;  /* 0x000000220822722b */ /* 0x001fe2000000000c */
[----:B------:R-:W-:Y:S04]  /*0620*/  LDS.64 R8, [R0+0x600] ;  /* 0x0006000000087984 */ /* 0x000fe80000000a00 */
[----:B------:R-:W0:Y:S03]  /*0630*/  LDS.128 R12, [R6+0x60] ;  /* 0x00006000060c7984 */ /* 0x000e260000000c00 */
[----:B------:R-:W-:Y:S01]  /*0640*/  DFMA R10, R32, R10, R34 ;  /* 0x0000000a200a722b */ /* 0x000fe20000000022 */
[----:B------:R-:W-:-:S07]  /*0650*/  IMAD.WIDE R32, R25, 0x8, R28 ;  /* 0x0000000819207825 */ /* 0x000fce00078e021c */
[----:B0-----:R-:W-:Y:S01]  /*0660*/  DFMA R10, R12, R8, R10 ;  /* 0x000000080c0a722b */ /* 0x001fe2000000000a */
[----:B------:R-:W-:Y:S07]  /*0670*/  LDS.64 R8, [R0+0x700] ;  /* 0x0007000000087984 */ /* 0x000fee0000000a00 */
[----:B------:R-:W-:Y:S01]  /*0680*/  DFMA R10, R30, R14, R10 ;  /* 0x0000000e1e0a722b */ /* 0x000fe2000000000a */
[----:B------:R-:W-:Y:S04]  /*0690*/  LDS.64 R30, [R0+0x780] ;  /* 0x00078000001e7984 */ /* 0x000fe80000000a00 */
[----:B------:R-:W0:Y:S01]  /*06a0*/  LDS.128 R12, [R6+0x70] ;  /* 0x00007000060c7984 */ /* 0x000e220000000c00 */
[----:B------:R-:W-:Y:S06]  /*06b0*/  BAR.SYNC.DEFER_BLOCKING 0x0 ;  /* 0x0000000000007b1d */ /* 0x000fec0000010000 */
[----:B------:R-:W2:Y:S04]  /*06c0*/  LDG.E.64 R34, desc[UR12][R26.64+-0x80] ;  /* 0xffff800c1a227981 */ /* 0x000ea8000c1e1b00 */
[----:B------:R-:W3:Y:S01]  /*06d0*/  LDG.E.64 R32, desc[UR12][R32.64] ;  /* 0x0000000c20207981 */ /* 0x000ee2000c1e1b00 */
[----:B0-----:R-:W-:-:S08]  /*06e0*/  DFMA R12, R12, R8, R10 ;  /* 0x000000080c0c722b */ /* 0x001fd0000000000a */
[----:B------:R-:W-:Y:S01]  /*06f0*/  DFMA R12, R30, R14, R12 ;  /* 0x0000000e1e0c722b */ /* 0x000fe2000000000c */
        /* <DEDUP_REMOVED lines=52> */
[----:B------:R-:W1:Y:S01]  /*0a40*/  LDS.64 R30, [R0+0x80] ;  /* 0x00008000001e7984 */ /* 0x000e620000000a00 */
        /* <DEDUP_REMOVED lines=29> */
[----:B------:R-:W-:Y:S01]  /*0c20*/  IMAD.WIDE R34, R19, 0x8, R28 ;  /* 0x0000000813227825 */ /* 0x000fe200078e021c */
[----:B------:R-:W1:Y:S04]  /*0c30*/  LDS.64 R30, [R0+0x680] ;  /* 0x00068000001e7984 */ /* 0x000e680000000a00 */
[----:B------:R-:W-:Y:S04]  /*0c40*/  LDS.64 R32, [R0+0x700] ;  /* 0x0007000000207984 */ /* 0x000fe80000000a00 */
[----:B------:R-:W-:Y:S01]  /*0c50*/  LDS.64 R28, [R0+0x780] ;  /* 0x00078000001c7984 */ /* 0x000fe20000000a00 */
[----:B0-----:R-:W-:-:S03]  /*0c60*/  DFMA R12, R12, R8, R10 ;  /* 0x000000080c0c722b */ /* 0x001fc6000000000a */
[----:B------:R-:W0:Y:S01]  /*0c70*/  LDS.128 R8, [R6+0x70] ;  /* 0x0000700006087984 */ /* 0x000e220000000c00 */
[----:B------:R-:W-:Y:S06]  /*0c80*/  BAR.SYNC.DEFER_BLOCKING 0x0 ;  /* 0x0000000000007b1d */ /* 0x000fec0000010000 */
[----:B------:R-:W2:Y:S04]  /*0c90*/  LDG.E.64 R26, desc[UR12][R26.64+0x80] ;  /* 0x0000800c1a1a7981 */ /* 0x000ea8000c1e1b00 */
[----:B------:R1:W3:Y:S02]  /*0ca0*/  LDG.E.64 R36, desc[UR12][R34.64] ;  /* 0x0000000c22247981 */ /* 0x0002e4000c1e1b00 */
[----:B-1----:R-:W-:-:S08]  /*0cb0*/  DFMA R34, R30, R14, R12 ;  /* 0x0000000e1e22722b */ /* 0x002fd0000000000c */
[----:B0-----:R-:W-:Y:S01]  /*0cc0*/  DFMA R8, R8, R32, R34 ;  /* 0x000000200808722b */ /* 0x001fe20000000022 */
[----:B------:R-:W-:-:S04]  /*0cd0*/  IADD3 R18, PT, PT, R18, 0x4, RZ ;  /* 0x0000000412127810 */ /* 0x000fc80007ffe0ff */
[----:B------:R-:W-:Y:S01]  /*0ce0*/  ISETP.NE.AND P1, PT, R18, RZ, PT ;  /* 0x000000ff1200720c */ /* 0x000fe20003f25270 */
[----:B------:R-:W-:Y:S01]  /*0cf0*/  IMAD R25, R4, 0x40, R25 ;  /* 0x0000004004197824 */ /* 0x000fe200078e0219 */
[----:B------:R-:W-:Y:S01]  /*0d00*/  IADD3 R20, PT, PT, R20, 0x40, RZ ;  /* 0x0000004014147810 */ /* 0x000fe20007ffe0ff */
[C---:B------:R-:W-:Y:S01]  /*0d10*/  IMAD R17, R4.reuse, 0x40, R17 ;  /* 0x0000004004117824 */ /* 0x040fe200078e0211 */
[C---:B------:R-:W-:Y:S02]  /*0d20*/  LEA R23, R4.reuse, R23, 0x6 ;  /* 0x0000001704177211 */ /* 0x040fe400078e30ff */
[----:B------:R-:W-:Y:S02]  /*0d30*/  LEA R19, R4, R19, 0x6 ;  /* 0x0000001304137211 */ /* 0x000fe400078e30ff */
[----:B------:R-:W-:Y:S01]  /*0d40*/  IADD3 R16, PT, PT, R16, 0x40, RZ ;  /* 0x0000004010107810 */ /* 0x000fe20007ffe0ff */
[----:B--2---:R-:W-:Y:S04]  /*0d50*/  STS.64 [R2], R26 ;  /* 0x0000001a02007388 */ /* 0x004fe80000000a00 */
[----:B---3--:R0:W-:Y:S01]  /*0d60*/  STS.64 [R3], R36 ;  /* 0x0000002403007388 */ /* 0x0081e20000000a00 */
[----:B------:R-:W-:Y:S06]  /*0d70*/  BAR.SYNC.DEFER_BLOCKING 0x0 ;  /* 0x0000000000007b1d */ /* 0x000fec0000010000 */
[----:B0-----:R-:W-:Y:S01]  /*0d80*/  DFMA R36, R28, R10, R8 ;  /* 0x0000000a1c24722b */ /* 0x001fe20000000008 */
[----:B------:R-:W-:Y:S04]  /*0d90*/  LDS.64 R30, [R0] ;  /* 0x00000000001e7984 */ /* 0x000fe80000000a00 */
[----:B------:R-:W0:Y:S04]  /*0da0*/  LDS.128 R12, [R6] ;  /* 0x00000000060c7984 */ /* 0x000e280000000c00 */
[----:B------:R-:W1:Y:S04]  /*0db0*/  LDS.64 R32, [R0+0x80] ;  /* 0x0000800000207984 */ /* 0x000e680000000a00 */
[----:B------:R-:W-:Y:S04]  /*0dc0*/  LDS.64 R28, [R0+0x100] ;  /* 0x00010000001c7984 */ /* 0x000fe80000000a00 */
[----:B------:R-:W2:Y:S04]  /*0dd0*/  LDS.128 R8, [R6+0x10] ;  /* 0x0000100006087984 */ /* 0x000ea80000000c00 */
[----:B------:R-:W3:Y:S04]  /*0de0*/  LDS.64 R34, [R0+0x180] ;  /* 0x0001800000227984 */ /* 0x000ee80000000a00 */
[----:B------:R-:W-:Y:S01]  /*0df0*/  LDS.64 R26, [R0+0x200] ;  /* 0x00020000001a7984 */ /* 0x000fe20000000a00 */
[----:B0-----:R-:W-:-:S03]  /*0e00*/  DFMA R12, R12, R30, R36 ;  /* 0x0000001e0c0c722b */ /* 0x001fc60000000024 */
[----:B------:R-:W-:Y:S05]  /*0e10*/  LDS.64 R30, [R0+0x280] ;  /* 0x00028000001e7984 */ /* 0x000fea0000000a00 */
[----:B-1----:R-:W-:Y:S02]  /*0e20*/  DFMA R32, R32, R14, R12 ;  /* 0x0000000e2020722b */ /* 0x002fe4000000000c */
[----:B------:R-:W0:Y:S06]  /*0e30*/  LDS.128 R12, [R6+0x20] ;  /* 0x00002000060c7984 */ /* 0x000e2c0000000c00 */
[----:B--2---:R-:W-:Y:S01]  /*0e40*/  DFMA R8, R8, R28, R32 ;  /* 0x0000001c0808722b */ /* 0x004fe20000000020 */
[----:B------:R-:W-:Y:S04]  /*0e50*/  LDS.64 R28, [R0+0x300] ;  /* 0x00030000001c7984 */ /* 0x000fe80000000a00 */
[----:B------:R-:W-:Y:S03]  /*0e60*/  LDS.64 R32, [R0+0x380] ;  /* 0x0003800000207984 */ /* 0x000fe60000000a00 */
[----:B---3--:R-:W-:-:S02]  /*0e70*/  DFMA R34, R34, R10, R8 ;  /* 0x0000000a2222722b */ /* 0x008fc40000000008 */
[----:B------:R-:W1:Y:S06]  /*0e80*/  LDS.128 R8, [R6+0x30] ;  /* 0x0000300006087984 */ /* 0x000e6c0000000c00 */
[----:B0-----:R-:W-:Y:S01]  /*0e90*/  DFMA R12, R12, R26, R34 ;  /* 0x0000001a0c0c722b */ /* 0x001fe20000000022 */
[----:B------:R-:W-:Y:S04]  /*0ea0*/  LDS.64 R26, [R0+0x400] ;  /* 0x00040000001a7984 */ /* 0x000fe80000000a00 */
[----:B------:R-:W-:Y:S03]  /*0eb0*/  LDS.64 R34, [R0+0x580] ;  /* 0x0005800000227984 */ /* 0x000fe60000000a00 */
[----:B------:R-:W-:-:S02]  /*0ec0*/  DFMA R30, R30, R14, R12 ;  /* 0x0000000e1e1e722b */ /* 0x000fc4000000000c */
[----:B------:R-:W0:Y:S06]  /*0ed0*/  LDS.128 R12, [R6+0x40] ;  /* 0x00004000060c7984 */ /* 0x000e2c0000000c00 */
[----:B-1----:R-:W-:Y:S02]  /*0ee0*/  DFMA R8, R8, R28, R30 ;  /* 0x0000001c0808722b */ /* 0x002fe4000000001e */
[----:B------:R-:W1:Y:S04]  /*0ef0*/  LDS.64 R30, [R0+0x480] ;  /* 0x00048000001e7984 */ /* 0x000e680000000a00 */
[----:B------:R-:W-:Y:S02]  /*0f00*/  LDS.64 R28, [R0+0x500] ;  /* 0x00050000001c7984 */ /* 0x000fe40000000a00 */
[----:B------:R-:W-:-:S02]  /*0f10*/  DFMA R32, R32, R10, R8 ;  /* 0x0000000a2020722b */ /* 0x000fc40000000008 */
[----:B------:R-:W2:Y:S06]  /*0f20*/  LDS.128 R8, [R6+0x50] ;  /* 0x0000500006087984 */ /* 0x000eac0000000c00 */
[----:B0-----:R-:W-:Y:S01]  /*0f30*/  DFMA R12, R12, R26, R32 ;  /* 0x0000001a0c0c722b */ /* 0x001fe20000000020 */
[----:B------:R-:W-:Y:S04]  /*0f40*/  LDS.64 R26, [R0+0x600] ;  /* 0x00060000001a7984 */ /* 0x000fe80000000a00 */
[----:B------:R-:W-:Y:S03]  /*0f50*/  LDS.64 R32, [R0+0x700] ;  /* 0x0007000000207984 */ /* 0x000fe60000000a00 */
[----:B-1----:R-:W-:-:S02]  /*0f60*/  DFMA R30, R30, R14, R12 ;  /* 0x0000000e1e1e722b */ /* 0x002fc4000000000c */
[----:B------:R-:W0:Y:S06]  /*0f70*/  LDS.128 R12, [R6+0x60] ;  /* 0x00006000060c7984 */ /* 0x000e2c0000000c00 */
[----:B--2---:R-:W-:Y:S01]  /*0f80*/  DFMA R8, R8, R28, R30 ;  /* 0x0000001c0808722b */ /* 0x004fe2000000001e */
[----:B------:R-:W1:Y:S04]  /*0f90*/  LDS.64 R28, [R0+0x680] ;  /* 0x00068000001c7984 */ /* 0x000e680000000a00 */
[----:B------:R-:W-:Y:S03]  /*0fa0*/  LDS.64 R30, [R0+0x780] ;  /* 0x00078000001e7984 */ /* 0x000fe60000000a00 */
[----:B------:R-:W-:-:S02]  /*0fb0*/  DFMA R34, R34, R10, R8 ;  /* 0x0000000a2222722b */ /* 0x000fc40000000008 */
[----:B------:R-:W2:Y:S06]  /*0fc0*/  LDS.128 R8, [R6+0x70] ;  /* 0x0000700006087984 */ /* 0x000eac0000000c00 */
[----:B0-----:R-:W-:-:S08]  /*0fd0*/  DFMA R12, R12, R26, R34 ;  /* 0x0000001a0c0c722b */ /* 0x001fd00000000022 */
[----:B-1----:R-:W-:-:S08]  /*0fe0*/  DFMA R12, R28, R14, R12 ;  /* 0x0000000e1c0c722b */ /* 0x002fd0000000000c */
[----:B--2---:R-:W-:-:S08]  /*0ff0*/  DFMA R8, R8, R32, R12 ;  /* 0x000000200808722b */ /* 0x004fd0000000000c */
[----:B------:R-:W-:Y:S01]  /*1000*/  DFMA R30, R30, R10, R8 ;  /* 0x0000000a1e1e722b */ /* 0x000fe20000000008 */
[----:B------:R-:W-:Y:S06]  /*1010*/  BAR.SYNC.DEFER_BLOCKING 0x0 ;  /* 0x0000000000007b1d */ /* 0x000fec0000010000 */
[----:B------:R-:W-:Y:S05]  /*1020*/  @P1 BRA `(.L_x_8) ;  /* 0xfffffff000d81947 */ /* 0x000fea000383ffff */
.L_x_7:
[----:B------:R-:W-:Y:S05]  /*1030*/  @!P0 BRA `(.L_x_9) ;  /* 0x0000000800988947 */ /* 0x000fea0003800000 */
[----:B------:R-:W0:Y:S01]  /*1040*/  S2R R24, SR_TID.X ;  /* 0x0000000000187919 */ /* 0x000e220000002100 */
[C---:B------:R-:W-:Y:S02]  /*1050*/  LOP3.LUT P1, RZ, R22.reuse, 0x30, RZ, 0xc0, !PT ;  /* 0x0000003016ff7812 */ /* 0x040fe4000782c0ff */
[----:B------:R-:W-:Y:S01]  /*1060*/  LOP3.LUT P0, RZ, R22, 0x10, RZ, 0xc0, !PT ;  /* 0x0000001016ff7812 */ /* 0x000fe2000780c0ff */
[----:B------:R-:W1:Y:S10]  /*1070*/  S2R R23, SR_TID.Y ;  /* 0x0000000000177919 */ /* 0x000e740000002200 */
[----:B------:R-:W-:Y:S05]  /*1080*/  @!P1 BRA `(.L_x_10) ;  /* 0x0000000400a49947 */ /* 0x000fea0003800000 */
[----:B------:R-:W2:Y:S01]  /*1090*/  LDC.64 R26, c[0x0][0x388] ;  /* 0x0000e200ff1a7b82 */ /* 0x000ea20000000a00 */
[----:B-1----:R-:W-:Y:S01]  /*10a0*/  IADD3 R16, PT, PT, R20, R23, RZ ;  /* 0x0000001714107210 */ /* 0x002fe20007ffe0ff */
[----:B0-----:R-:W-:-:S04]  /*10b0*/  IMAD R9, R7, R4, R24 ;  /* 0x0000000407097224 */ /* 0x001fc800078e0218 */
[----:B------:R-:W-:Y:S02]  /*10c0*/  IMAD.IADD R9, R20, 0x1, R9 ;  /* 0x0000000114097824 */ /* 0x000fe400078e0209 */
[----:B------:R-:W0:Y:S01]  /*10d0*/  LDC.64 R18, c[0x0][0x390] ;  /* 0x0000e400ff127b82 */ /* 0x000e220000000a00 */
[----:B------:R-:W-:Y:S02]  /*10e0*/  IMAD R11, R16, R4, R5 ;  /* 0x00000004100b7224 */ /* 0x000fe400078e0205 */
[----:B--2---:R-:W-:-:S05]  /*10f0*/  IMAD.WIDE R26, R9, 0x8, R26 ;  /* 0x00000008091a7825 */ /* 0x004fca00078e021a */
[----:B------:R-:W2:Y:S01]  /*1100*/  LDG.E.64 R8, desc[UR12][R26.64] ;  /* 0x0000000c1a087981 */ /* 0x000ea2000c1e1b00 */
[----:B0-----:R-:W-:-:S06]  /*1110*/  IMAD.WIDE R10, R11, 0x8, R18 ;  /* 0x000000080b0a7825 */ /* 0x001fcc00078e0212 */
[----:B------:R-:W3:Y:S01]  /*1120*/  LDG.E.64 R10, desc[UR12][R10.64] ;  /* 0x0000000c0a0a7981 */ /* 0x000ee2000c1e1b00 */
[----:B------:R-:W-:Y:S05]  /*1130*/  WARPSYNC.ALL ;  /* 0x0000000000007948 */ /* 0x000fea0003800000 */
[----:B------:R-:W-:Y:S01]  /*1140*/  IADD3 R16, PT, PT, R16, 0x10, RZ ;  /* 0x0000001010107810 */ /* 0x000fe20007ffe0ff */
[----:B--2---:R-:W-:Y:S04]  /*1150*/  STS.64 [R2], R8 ;  /* 0x0000000802007388 */ /* 0x004fe80000000a00 */
[----:B---3--:R-:W-:Y:S01]  /*1160*/  STS.64 [R3], R10 ;  /* 0x0000000a03007388 */ /* 0x008fe20000000a00 */
[----:B------:R-:W-:Y:S06]  /*1170*/  BAR.SYNC.DEFER_BLOCKING 0x0 ;  /* 0x0000000000007b1d */ /* 0x000fec0000010000 */
[----:B------:R-:W-:Y:S04]  /*1180*/  LDS.64 R36, [R0] ;  /* 0x0000000000247984 */ /* 0x000fe80000000a00 */
[----:B------:R-:W0:Y:S04]  /*1190*/  LDS.128 R8, [R6] ;  /* 0x0000000006087984 */ /* 0x000e280000000c00 */
[----:B------:R-:W1:Y:S04]  /*11a0*/  LDS.64 R32, [R0+0x80] ;  /* 0x0000800000207984 */ /* 0x000e680000000a00 */
[----:B------:R-:W-:Y:S04]  /*11b0*/  LDS.64 R34, [R0+0x100] ;  /* 0x0001000000227984 */ /* 0x000fe80000000a00 */
[----:B------:R-:W2:Y:S04]  /*11c0*/  LDS.128 R12, [R6+0x10] ;  /* 0x00001000060c7984 */ /* 0x000ea80000000c00 */
[----:B------:R-:W3:Y:S01]  /*11d0*/  LDS.64 R28, [R0+0x180] ;  /* 0x00018000001c7984 */ /* 0x000ee20000000a00 */
[----:B0-----:R-:W-:-:S08]  /*11e0*/  DFMA R30, R8, R36, R30 ;  /* 0x00000024081e722b */ /* 0x001fd0000000001e */
[----:B-1----:R-:W-:Y:S01]  /*11f0*/  DFMA R30, R32, R10, R30 ;  /* 0x0000000a201e722b */ /* 0x002fe2000000001e */
[----:B------:R-:W-:Y:S04]  /*1200*/  LDS.64 R32, [R0+0x200] ;  /* 0x0002000000207984 */ /* 0x000fe80000000a00 */
[----:B------:R-:W0:Y:S03]  /*1210*/  LDS.128 R8, [R6+0x20] ;  /* 0x0000200006087984 */ /* 0x000e260000000c00 */
[----:B--2---:R-:W-:Y:S01]  /*1220*/  DFMA R12, R12, R34, R30 ;  /* 0x000000220c0c722b */ /* 0x004fe2000000001e */
[----:B------:R-:W1:Y:S04]  /*1230*/  LDS.64 R34, [R0+0x280] ;  /* 0x0002800000227984 */ /* 0x000e680000000a00 */
[----:B------:R-:W-:Y:S03]  /*1240*/  LDS.64 R30, [R0+0x300] ;  /* 0x00030000001e7984 */ /* 0x000fe60000000a00 */
[----:B---3--:R-:W-:-:S02]  /*1250*/  DFMA R36, R28, R14, R12 ;  /* 0x0000000e1c24722b */ /* 0x008fc4000000000c */
[----:B------:R-:W2:Y:S04]  /*1260*/  LDS.128 R12, [R6+0x30] ;  /* 0x00003000060c7984 */ /* 0x000ea80000000c00 */
[----:B------:R-:W3:Y:S02]  /*1270*/  LDS.64 R28, [R0+0x380] ;  /* 0x00038000001c7984 */ /* 0x000ee40000000a00 */
[----:B0-----:R-:W-:Y:S02]  /*1280*/  DFMA R8, R8, R32, R36 ;  /* 0x000000200808722b */ /* 0x001fe40000000024 */
[----:B------:R-:W-:Y:S06]  /*1290*/  LDS.64 R32, [R0+0x400] ;  /* 0x0004000000207984 */ /* 0x000fec0000000a00 */
[----:B-1----:R-:W-:-:S02]  /*12a0*/  DFMA R34, R34, R10, R8 ;  /* 0x0000000a2222722b */ /* 0x002fc40000000008 */
[----:B------:R-:W0:Y:S06]  /*12b0*/  LDS.128 R8, [R6+0x40] ;  /* 0x0000400006087984 */ /* 0x000e2c0000000c00 */
        /* <DEDUP_REMOVED lines=8> */
[----:B-1----:R-:W-:Y:S01]  /*1340*/  DFMA R8, R30, R10, R8 ;  /* 0x0000000a1e08722b */ /* 0x002fe20000000008 */
[----:B------:R-:W-:Y:S01]  /*1350*/  IMAD R37, R16, R4, R5 ;  /* 0x0000000410257224 */ /* 0x000fe200078e0205 */
[----:B------:R-:W-:Y:S06]  /*1360*/  LDS.64 R30, [R0+0x700] ;  /* 0x00070000001e7984 */ /* 0x000fec0000000a00 */
[----:B--2---:R-:W-:Y:S01]  /*1370*/  DFMA R8, R12, R34, R8 ;  /* 0x000000220c08722b */ /* 0x004fe20000000008 */
[----:B------:R-:W-:Y:S01]  /*1380*/  IMAD.WIDE R36, R37, 0x8, R18 ;  /* 0x0000000825247825 */ /* 0x000fe200078e0212 */
[----:B------:R-:W-:Y:S04]  /*1390*/  LDS.64 R12, [R0+0x600] ;  /* 0x00060000000c7984 */ /* 0x000fe80000000a00 */
[----:B------:R-:W0:Y:S02]  /*13a0*/  LDS.128 R16, [R6+0x60] ;  /* 0x0000600006107984 */ /* 0x000e240000000c00 */
[----:B---3--:R-:W-:-:S02]  /*13b0*/  DFMA R14, R28, R14, R8 ;  /* 0x0000000e1c0e722b */ /* 0x008fc40000000008 */
[----:B------:R-:W1:Y:S04]  /*13c0*/  LDS.64 R28, [R0+0x680] ;  /* 0x00068000001c7984 */ /* 0x000e680000000a00 */
[----:B------:R-:W2:Y:S01]  /*13d0*/  LDS.128 R8, [R6+0x70] ;  /* 0x0000700006087984 */ /* 0x000ea20000000c00 */
[----:B------:R-:W-:Y:S06]  /*13e0*/  BAR.SYNC.DEFER_BLOCKING 0x0 ;  /* 0x0000000000007b1d */ /* 0x000fec0000010000 */
[----:B------:R-:W3:Y:S04]  /*13f0*/  LDG.E.64 R26, desc[UR12][R26.64+0x80] ;  /* 0x0000800c1a1a7981 */ /* 0x000ee8000c1e1b00 */
[----:B------:R-:W4:Y:S01]  /*1400*/  LDG.E.64 R36, desc[UR12][R36.64] ;  /* 0x0000000c24247981 */ /* 0x000f22000c1e1b00 */
[----:B0-----:R-:W-:-:S08]  /*1410*/  DFMA R16, R16, R12, R14 ;  /* 0x0000000c1010722b */ /* 0x001fd0000000000e */
[----:B-1----:R-:W-:-:S08]  /*1420*/  DFMA R16, R28, R18, R16 ;  /* 0x000000121c10722b */ /* 0x002fd00000000010 */
[----:B--2---:R-:W-:-:S08]  /*1430*/  DFMA R8, R8, R30, R16 ;  /* 0x0000001e0808722b */ /* 0x004fd00000000010 */
[----:B------:R-:W-:Y:S01]  /*1440*/  DFMA R8, R32, R10, R8 ;  /* 0x0000000a2008722b */ /* 0x000fe20000000008 */
[----:B------:R-:W-:Y:S01]  /*1450*/  IADD3 R20, PT, PT, R20, 0x20, RZ ;  /* 0x0000002014147810 */ /* 0x000fe20007ffe0ff */
[----:B---3--:R-:W-:Y:S04]  /*1460*/  STS.64 [R2], R26 ;  /* 0x0000001a02007388 */ /* 0x008fe80000000a00 */
[----:B----4-:R-:W-:Y:S01]  /*1470*/  STS.64 [R3], R36 ;  /* 0x0000002403007388 */ /* 0x010fe20000000a00 */
[----:B------:R-:W-:Y:S06]  /*1480*/  BAR.SYNC.DEFER_BLOCKING 0x0 ;  /* 0x0000000000007b1d */ /* 0x000fec0000010000 */
        /* <DEDUP_REMOVED lines=8> */
[----:B------:R-:W0:Y:S05]  /*1510*/  LDS.128 R8, [R6+0x20] ;  /* 0x0000200006087984 */ /* 0x000e2a0000000c00 */
[----:B-1----:R-:W-:Y:S01]  /*1520*/  DFMA R12, R28, R14, R12 ;  /* 0x0000000e1c0c722b */ /* 0x002fe2000000000c */
[----:B------:R-:W1:Y:S07]  /*1530*/  LDS.64 R28, [R0+0x280] ;  /* 0x00028000001c7984 */ /* 0x000e6e0000000a00 */
[----:B--2---:R-:W-:Y:S01]  /*1540*/  DFMA R16, R16, R30, R12 ;  /* 0x0000001e1010722b */ /* 0x004fe2000000000c */
[----:B------:R-:W-:Y:S04]  /*1550*/  LDS.64 R30, [R0+0x300] ;  /* 0x00030000001e7984 */ /* 0x000fe80000000a00 */
[----:B------:R-:W2:Y:S03]  /*1560*/  LDS.128 R12, [R6+0x30] ;  /* 0x00003000060c7984 */ /* 0x000ea60000000c00 */
[----:B---3--:R-:W-:Y:S01]  /*1570*/  DFMA R16, R26, R18, R16 ;  /* 0x000000121a10722b */ /* 0x008fe20000000010 */
[----:B------:R-:W3:Y:S07]  /*1580*/  LDS.64 R26, [R0+0x380] ;  /* 0x00038000001a7984 */ /* 0x000eee0000000a00 */
[----:B0-----:R-:W-:Y:S01]  /*1590*/  DFMA R8, R8, R32, R16 ;  /* 0x000000200808722b */ /* 0x001fe20000000010 */
[----:B------:R-:W-:Y:S04]  /*15a0*/  LDS.64 R32, [R0+0x400] ;  /* 0x0004000000207984 */ /* 0x000fe80000000a00 */
[----:B------:R-:W0:Y:S03]  /*15b0*/  LDS.128 R16, [R6+0x40] ;  /* 0x0000400006107984 */ /* 0x000e260000000c00 */
        /* <DEDUP_REMOVED lines=14> */
[----:B------:R-:W2:Y:S04]  /*16a0*/  LDS.128 R16, [R6+0x70] ;  /* 0x0000700006107984 */ /* 0x000ea80000000c00 */
[----:B------:R-:W4:Y:S01]  /*16b0*/  LDS.64 R30, [R0+0x780] ;  /* 0x00078000001e7984 */ /* 0x000f220000000a00 */
[----:B---3--:R-:W-:-:S08]  /*16c0*/  DFMA R10, R26, R10, R34 ;  /* 0x0000000a1a0a722b */ /* 0x008fd00000000022 */
[----:B0-----:R-:W-:-:S08]  /*16d0*/  DFMA R10, R12, R32, R10 ;  /* 0x000000200c0a722b */ /* 0x001fd0000000000a */
[----:B-1----:R-:W-:-:S08]  /*16e0*/  DFMA R10, R28, R14, R10 ;  /* 0x0000000e1c0a722b */ /* 0x002fd0000000000a */
[----:B--2---:R-:W-:-:S08]  /*16f0*/  DFMA R8, R16, R8, R10 ;  /* 0x000000081008722b */ /* 0x004fd0000000000a */
[----:B----4-:R-:W-:Y:S01]  /*1700*/  DFMA R30, R30, R18, R8 ;  /* 0x000000121e1e722b */ /* 0x010fe20000000008 */
[----:B------:R-:W-:Y:S10]  /*1710*/  BAR.SYNC.DEFER_BLOCKING 0x0 ;  /* 0x0000000000007b1d */ /* 0x000ff40000010000 */
.L_x_10:
[----:B------:R-:W-:Y:S05]  /*1720*/  @P0 BRA `(.L_x_9) ;  /* 0x0000000000dc0947 */ /* 0x000fea0003800000 */
[----:B------:R-:W2:Y:S01]  /*1730*/  LDC.64 R16, c[0x0][0x388] ;  /* 0x0000e200ff107b82 */ /* 0x000ea20000000a00 */
[----:B0-----:R-:W-:Y:S02]  /*1740*/  IMAD R11, R7, R4, R24 ;  /* 0x00000004070b7224 */ /* 0x001fe400078e0218 */
[----:B-1----:R-:W-:-:S03]  /*1750*/  IMAD.IADD R23, R23, 0x1, R20 ;  /* 0x0000000117177824 */ /* 0x002fc600078e0214 */
[----:B------:R-:W-:Y:S01]  /*1760*/  IADD3 R11, PT, PT, R11, R20, RZ ;  /* 0x000000140b0b7210 */ /* 0x000fe20007ffe0ff */
[----:B------:R-:W-:Y:S01]  /*1770*/  IMAD R19, R23, R4, R5 ;  /* 0x0000000417137224 */ /* 0x000fe200078e0205 */
[----:B------:R-:W0:Y:S03]  /*1780*/  LDC.64 R8, c[0x0][0x390] ;  /* 0x0000e400ff087b82 */ /* 0x000e260000000a00 */
[----:B--2---:R-:W-:-:S05]  /*1790*/  IMAD.WIDE R16, R11, 0x8, R16 ;  /* 0x000000080b107825 */ /* 0x004fca00078e0210 */
[----:B------:R-:W2:Y:S01]  /*17a0*/  LDG.E.64 R34, desc[UR12][R16.64] ;  /* 0x0000000c10227981 */ /* 0x000ea2000c1e1b00 */
[----:B0-----:R-:W-:-:S05]  /*17b0*/  IMAD.WIDE R18, R19, 0x8, R8 ;  /* 0x0000000813127825 */ /* 0x001fca00078e0208 */
        /* <DEDUP_REMOVED lines=10> */
[----:B------:R-:W3:Y:S04]  /*1860*/  LDS.64 R24, [R0+0x180] ;  /* 0x0001800000187984 */ /* 0x000ee80000000a00 */
[----:B------:R-:W-:Y:S04]  /*1870*/  LDS.64 R22, [R0+0x200] ;  /* 0x0002000000167984 */ /* 0x000fe80000000a00 */
[----:B------:R-:W4:Y:S01]  /*1880*/  LDS.128 R16, [R6+0x20] ;  /* 0x0000200006107984 */ /* 0x000f220000000c00 */
[----:B0-----:R-:W-:-:S03]  /*1890*/  DFMA R30, R12, R32, R30 ;  /* 0x000000200c1e722b */ /* 0x001fc6000000001e */
[----:B------:R-:W0:Y:S05]  /*18a0*/  LDS.64 R32, [R0+0x280] ;  /* 0x0002800000207984 */ /* 0x000e2a0000000a00 */
[----:B-1----:R-:W-:Y:S01]  /*18b0*/  DFMA R30, R26, R14, R30 ;  /* 0x0000000e1a1e722b */ /* 0x002fe2000000001e */
[----:B------:R-:W-:Y:S04]  /*18c0*/  LDS.64 R26, [R0+0x300] ;  /* 0x00030000001a7984 */ /* 0x000fe80000000a00 */
[----:B------:R-:W1:Y:S03]  /*18d0*/  LDS.128 R12, [R6+0x30] ;  /* 0x00003000060c7984 */ /* 0x000e660000000c00 */
[----:B--2---:R-:W-:Y:S01]  /*18e0*/  DFMA R30, R8, R28, R30 ;  /* 0x0000001c081e722b */ /* 0x004fe2000000001e */
[----:B------:R-:W2:Y:S07]  /*18f0*/  LDS.64 R28, [R0+0x380] ;  /* 0x00038000001c7984 */ /* 0x000eae0000000a00 */
[----:B---3--:R-:W-:Y:S01]  /*1900*/  DFMA R30, R24, R10, R30 ;  /* 0x0000000a181e722b */ /* 0x008fe2000000001e */
[----:B------:R-:W-:Y:S04]  /*1910*/  LDS.64 R24, [R0+0x400] ;  /* 0x0004000000187984 */ /* 0x000fe80000000a00 */
[----:B------:R-:W3:Y:S03]  /*1920*/  LDS.128 R8, [R6+0x40] ;  /* 0x0000400006087984 */ /* 0x000ee60000000c00 */
[----:B----4-:R-:W-:-:S02]  /*1930*/  DFMA R16, R16, R22, R30 ;  /* 0x000000161010722b */ /* 0x010fc4000000001e */
[----:B------:R-:W4:Y:S04]  /*1940*/  LDS.64 R30, [R0+0x480] ;  /* 0x00048000001e7984 */ /* 0x000f280000000a00 */
[----:B------:R-:W-:Y:S02]  /*1950*/  LDS.64 R22, [R0+0x500] ;  /* 0x0005000000167984 */ /* 0x000fe40000000a00 */
[----:B0-----:R-:W-:Y:S02]  /*1960*/  DFMA R32, R32, R18, R16 ;  /* 0x000000122020722b */ /* 0x001fe40000000010 */
[----:B------:R-:W0:Y:S06]  /*1970*/  LDS.128 R16, [R6+0x50] ;  /* 0x0000500006107984 */ /* 0x000e2c0000000c00 */
[----:B-1----:R-:W-:Y:S01]  /*1980*/  DFMA R32, R12, R26, R32 ;  /* 0x0000001a0c20722b */ /* 0x002fe20000000020 */
[----:B------:R-:W1:Y:S07]  /*1990*/  LDS.64 R26, [R0+0x580] ;  /* 0x00058000001a7984 */ /* 0x000e6e0000000a00 */
[----:B--2---:R-:W-:Y:S01]  /*19a0*/  DFMA R32, R28, R14, R32 ;  /* 0x0000000e1c20722b */ /* 0x004fe20000000020 */
[----:B------:R-:W-:Y:S04]  /*19b0*/  LDS.64 R28, [R0+0x600] ;  /* 0x00060000001c7984 */ /* 0x000fe80000000a00 */
[----:B------:R-:W2:Y:S03]  /*19c0*/  LDS.128 R12, [R6+0x60] ;  /* 0x00006000060c7984 */ /* 0x000ea60000000c00 */
[----:B---3--:R-:W-:Y:S01]  /*19d0*/  DFMA R32, R8, R24, R32 ;  /* 0x000000180820722b */ /* 0x008fe20000000020 */
[----:B------:R-:W3:Y:S07]  /*19e0*/  LDS.64 R24, [R0+0x680] ;  /* 0x0006800000187984 */ /* 0x000eee0000000a00 */
[----:B----4-:R-:W-:Y:S01]  /*19f0*/  DFMA R32, R30, R10, R32 ;  /* 0x0000000a1e20722b */ /* 0x010fe20000000020 */
[----:B------:R-:W-:Y:S04]  /*1a00*/  LDS.64 R30, [R0+0x700] ;  /* 0x00070000001e7984 */ /* 0x000fe80000000a00 */
[----:B------:R-:W4:Y:S03]  /*1a10*/  LDS.128 R8, [R6+0x70] ;  /* 0x0000700006087984 */ /* 0x000f260000000c00 */
[----:B0-----:R-:W-:Y:S01]  /*1a20*/  DFMA R22, R16, R22, R32 ;  /* 0x000000161016722b */ /* 0x001fe20000000020 */
[----:B------:R-:W0:Y:S07]  /*1a30*/  LDS.64 R16, [R0+0x780] ;  /* 0x0007800000107984 */ /* 0x000e2e0000000a00 */
[----:B-1----:R-:W-:-:S08]  /*1a40*/  DFMA R18, R26, R18, R22 ;  /* 0x000000121a12722b */ /* 0x002fd00000000016 */
[----:B--2---:R-:W-:-:S08]  /*1a50*/  DFMA R12, R12, R28, R18 ;  /* 0x0000001c0c0c722b */ /* 0x004fd00000000012 */
[----:B---3--:R-:W-:-:S08]  /*1a60*/  DFMA R12, R24, R14, R12 ;  /* 0x0000000e180c722b */ /* 0x008fd0000000000c */
[----:B----4-:R-:W-:-:S08]  /*1a70*/  DFMA R30, R8, R30, R12 ;  /* 0x0000001e081e722b */ /* 0x010fd0000000000c */
[----:B0-----:R-:W-:Y:S01]  /*1a80*/  DFMA R30, R16, R10, R30 ;  /* 0x0000000a101e722b */ /* 0x001fe2000000001e */
[----:B------:R-:W-:Y:S10]  /*1a90*/  BAR.SYNC.DEFER_BLOCKING 0x0 ;  /* 0x0000000000007b1d */ /* 0x000ff40000010000 */
.L_x_9:
[----:B------:R-:W2:Y:S01]  /*1aa0*/  LDC.64 R8, c[0x0][0x398] ;  /* 0x0000e600ff087b82 */ /* 0x000ea20000000a00 */
[----:B------:R-:W-:Y:S01]  /*1ab0*/  IMAD R11, R7, R4, R5 ;  /* 0x00000004070b7224 */ /* 0x000fe200078e0205 */
[----:B------:R-:W-:-:S04]  /*1ac0*/  IADD3 R5, PT, PT, R5, UR6, RZ ;  /* 0x0000000605057c10 */ /* 0x000fc8000fffe0ff */
[----:B------:R-:W-:Y:S01]  /*1ad0*/  ISETP.GE.AND P0, PT, R5, R4, PT ;  /* 0x000000040500720c */ /* 0x000fe20003f06270 */
[----:B--2---:R-:W-:-:S05]  /*1ae0*/  IMAD.WIDE R8, R11, 0x8, R8 ;  /* 0x000000080b087825 */ /* 0x004fca00078e0208 */
[----:B------:R2:W-:Y:S07]  /*1af0*/  STG.E.64 desc[UR12][R8.64], R30 ;  /* 0x0000001e08007986 */ /* 0x0005ee000c101b0c */
[----:B------:R-:W-:Y:S05]  /*1b00*/  @!P0 BRA `(.L_x_11) ;  /* 0xffffffe400c08947 */ /* 0x000fea000383ffff */
.L_x_6:
[----:B------:R-:W-:Y:S05]  /*1b10*/  BSYNC.RECONVERGENT B0 ;  /* 0x0000000000007941 */ /* 0x000fea0003800200 */
.L_x_5:
[----:B------:R-:W3:Y:S01]  /*1b20*/  LDCU UR4, c[0x0][0x364] ;  /* 0x00006c80ff0477ac */ /* 0x000ee20008000800 */
[----:B--2---:R-:W3:Y:S02]  /*1b30*/  LDC R8, c[0x0][0x374] ;  /* 0x0000dd00ff087b82 */ /* 0x004ee40000000800 */
[----:B---3--:R-:W-:-:S05]  /*1b40*/  IMAD R7, R8, UR4, R7 ;  /* 0x0000000408077c24 */ /* 0x008fca000f8e0207 */
[----:B------:R-:W-:-:S13]  /*1b50*/  ISETP.GE.AND P0, PT, R7, R4, PT ;  /* 0x000000040700720c */ /* 0x000fda0003f06270 */
[----:B------:R-:W-:Y:S05]  /*1b60*/  @!P0 BRA `(.L_x_12) ;  /* 0xffffffe400908947 */ /* 0x000fea000383ffff */
[----:B------:R-:W-:Y:S05]  /*1b70*/  EXIT ;  /* 0x000000000000794d */ /* 0x000fea0003800000 */
.L_x_13:
        /* <DEDUP_REMOVED lines=16> */
.L_x_15:


//--------------------- .nv.shared.reserved.0     --------------------------
	.section	.nv.shared.reserved.0,"aw",@nobits
	.weak		__nv_reservedSMEM_offset_0_alias
	.size		__nv_reservedSMEM_offset_0_alias, 0, 64
	.other		__nv_reservedSMEM_offset_0_alias,@"STO_CUDA_RESERVED_SHARED STV_DEFAULT"
__nv_reservedSMEM_offset_0_alias:
	.zero		0
	.zero		64


//--------------------- .nv.shared._Z26benchmark_gpu_flops_kerneliPdS_S_ --------------------------
	.section	.nv.shared._Z26benchmark_gpu_flops_kerneliPdS_S_,"aw",@nobits
	.sectionflags	@""
	.align	8
.nv.shared._Z26benchmark_gpu_flops_kerneliPdS_S_:
	.zero		5120


//--------------------- .nv.constant0._Z27benchmark_gpu_mem_bw_kerneliPdS_S_d --------------------------
	.section	.nv.constant0._Z27benchmark_gpu_mem_bw_kerneliPdS_S_d,"a",@progbits
	.sectionflags	@""
	.align	4
.nv.constant0._Z27benchmark_gpu_mem_bw_kerneliPdS_S_d:
	.zero		936


//--------------------- .nv.constant0._Z26benchmark_gpu_flops_kerneliPdS_S_ --------------------------
	.section	.nv.constant0._Z26benchmark_gpu_flops_kerneliPdS_S_,"a",@progbits
	.sectionflags	@""
	.align	4
.nv.constant0._Z26benchmark_gpu_flops_kerneliPdS_S_:
	.zero		928


//--------------------- SYMBOLS --------------------------

	.type		.nv.reservedSmem.offset0,@object
	.size		.nv.reservedSmem.offset0,0x4
	.type		.nv.reservedSmem.cap,@object
	.size		.nv.reservedSmem.cap,0x4
